//
// Generated by NVIDIA NVVM Compiler
//
// Compiler Build ID: CL-36424714
// Cuda compilation tools, release 13.0, V13.0.88
// Based on NVVM 20.0.0
//

.version 9.0
.target sm_100
.address_size 64

	// .globl	_Z2f2ILi64EEvPbim
.extern .func  (.param .b64 func_retval0) malloc
(
	.param .b64 malloc_param_0
)
;
.extern .func free
(
	.param .b64 free_param_0
)
;
.global .align 4 .b8 precalc_xorwow_matrix[102400];
.global .align 4 .b8 precalc_xorwow_offset_matrix[102400];
.global .align 4 .b8 mrg32k3aM1[2304];
.global .align 4 .b8 mrg32k3aM2[2304];
.global .align 4 .b8 mrg32k3aM1SubSeq[2016];
.global .align 4 .b8 mrg32k3aM2SubSeq[2016];
.global .align 4 .b8 mrg32k3aM1Seq[2304];
.global .align 4 .b8 mrg32k3aM2Seq[2304];
.const .align 8 .b8 __cr_lgamma_table[72];

.visible .entry _Z2f2ILi64EEvPbim(
	.param .u64 .ptr .align 1 _Z2f2ILi64EEvPbim_param_0,
	.param .u32 _Z2f2ILi64EEvPbim_param_1,
	.param .u64 _Z2f2ILi64EEvPbim_param_2
)
{
	.reg .pred 	%p<2>;
	.reg .b16 	%rs<129>;
	.reg .b32 	%r<973>;
	.reg .b64 	%rd<10>;

	ld.param.u64 	%rd1, [_Z2f2ILi64EEvPbim_param_0];
	ld.param.u32 	%r2, [_Z2f2ILi64EEvPbim_param_1];
	ld.param.u64 	%rd2, [_Z2f2ILi64EEvPbim_param_2];
	mov.u32 	%r3, %ctaid.x;
	mov.u32 	%r4, %ntid.x;
	mov.u32 	%r5, %tid.x;
	mad.lo.s32 	%r1, %r3, %r4, %r5;
	setp.ge.s32 	%p1, %r1, %r2;
	@%p1 bra 	$L__BB0_2;
	cvta.to.global.u64 	%rd3, %rd1;
	{ // callseq 0, 0
	.param .b64 param0;
	st.param.b64 	[param0], 48;
	.param .b64 retval0;
	call.uni (retval0), 
	malloc, 
	(
	param0
	);
	ld.param.b64 	%rd4, [retval0];
	} // callseq 0
	cvt.s64.s32 	%rd6, %r1;
	mul.lo.s64 	%rd7, %rd2, %rd6;
	cvt.u32.u64 	%r6, %rd7;
	xor.b32  	%r7, %r6, -1429050551;
	mul.lo.s32 	%r8, %r7, 1099087573;
	{ .reg .b32 tmp; mov.b64 {tmp, %r9}, %rd7; }
	xor.b32  	%r10, %r9, -136515619;
	mul.lo.s32 	%r11, %r10, -1703105765;
	add.s32 	%r12, %r8, %r11;
	add.s32 	%r13, %r8, 123456789;
	xor.b32  	%r14, %r8, 362436069;
	add.s32 	%r15, %r11, 521288629;
	xor.b32  	%r16, %r11, 88675123;
	add.s32 	%r17, %r8, 5783321;
	mov.b32 	%r18, 0;
	st.v2.u32 	[%rd4+24], {%r18, %r18};
	st.u32 	[%rd4+32], %r18;
	mov.b64 	%rd8, 0;
	st.u64 	[%rd4+40], %rd8;
	shr.u32 	%r19, %r13, 2;
	xor.b32  	%r20, %r19, %r13;
	st.v2.u32 	[%rd4+8], {%r15, %r16};
	shl.b32 	%r21, %r17, 4;
	shl.b32 	%r22, %r20, 1;
	xor.b32  	%r23, %r22, %r21;
	xor.b32  	%r24, %r23, %r20;
	xor.b32  	%r25, %r24, %r17;
	st.v2.u32 	[%rd4+16], {%r17, %r25};
	add.s32 	%r26, %r12, 6977678;
	st.v2.u32 	[%rd4], {%r26, %r14};
	add.s32 	%r27, %r25, %r26;
	cvt.u16.u32 	%rs1, %r27;
	and.b16  	%rs2, %rs1, 1;
	add.s64 	%rd9, %rd3, %rd6;
	st.global.u8 	[%rd9], %rs2;
	ld.v2.u32 	{%r28, %r29}, [%rd4];
	shr.u32 	%r30, %r29, 2;
	xor.b32  	%r31, %r30, %r29;
	ld.v2.u32 	{%r32, %r33}, [%rd4+8];
	ld.v2.u32 	{%r34, %r35}, [%rd4+16];
	st.v2.u32 	[%rd4+8], {%r33, %r34};
	shl.b32 	%r36, %r35, 4;
	shl.b32 	%r37, %r31, 1;
	xor.b32  	%r38, %r37, %r36;
	xor.b32  	%r39, %r38, %r31;
	xor.b32  	%r40, %r39, %r35;
	st.v2.u32 	[%rd4+16], {%r35, %r40};
	add.s32 	%r41, %r28, 362437;
	st.v2.u32 	[%rd4], {%r41, %r32};
	add.s32 	%r42, %r40, %r41;
	cvt.u16.u32 	%rs3, %r42;
	and.b16  	%rs4, %rs3, 1;
	st.global.u8 	[%rd9+64], %rs4;
	ld.v2.u32 	{%r43, %r44}, [%rd4];
	shr.u32 	%r45, %r44, 2;
	xor.b32  	%r46, %r45, %r44;
	ld.v2.u32 	{%r47, %r48}, [%rd4+8];
	ld.v2.u32 	{%r49, %r50}, [%rd4+16];
	st.v2.u32 	[%rd4+8], {%r48, %r49};
	shl.b32 	%r51, %r50, 4;
	shl.b32 	%r52, %r46, 1;
	xor.b32  	%r53, %r52, %r51;
	xor.b32  	%r54, %r53, %r46;
	xor.b32  	%r55, %r54, %r50;
	st.v2.u32 	[%rd4+16], {%r50, %r55};
	add.s32 	%r56, %r43, 362437;
	st.v2.u32 	[%rd4], {%r56, %r47};
	add.s32 	%r57, %r55, %r56;
	cvt.u16.u32 	%rs5, %r57;
	and.b16  	%rs6, %rs5, 1;
	st.global.u8 	[%rd9+128], %rs6;
	ld.v2.u32 	{%r58, %r59}, [%rd4];
	shr.u32 	%r60, %r59, 2;
	xor.b32  	%r61, %r60, %r59;
	ld.v2.u32 	{%r62, %r63}, [%rd4+8];
	ld.v2.u32 	{%r64, %r65}, [%rd4+16];
	st.v2.u32 	[%rd4+8], {%r63, %r64};
	shl.b32 	%r66, %r65, 4;
	shl.b32 	%r67, %r61, 1;
	xor.b32  	%r68, %r67, %r66;
	xor.b32  	%r69, %r68, %r61;
	xor.b32  	%r70, %r69, %r65;
	st.v2.u32 	[%rd4+16], {%r65, %r70};
	add.s32 	%r71, %r58, 362437;
	st.v2.u32 	[%rd4], {%r71, %r62};
	add.s32 	%r72, %r70, %r71;
	cvt.u16.u32 	%rs7, %r72;
	and.b16  	%rs8, %rs7, 1;
	st.global.u8 	[%rd9+192], %rs8;
	ld.v2.u32 	{%r73, %r74}, [%rd4];
	shr.u32 	%r75, %r74, 2;
	xor.b32  	%r76, %r75, %r74;
	ld.v2.u32 	{%r77, %r78}, [%rd4+8];
	ld.v2.u32 	{%r79, %r80}, [%rd4+16];
	st.v2.u32 	[%rd4+8], {%r78, %r79};
	shl.b32 	%r81, %r80, 4;
	shl.b32 	%r82, %r76, 1;
	xor.b32  	%r83, %r82, %r81;
	xor.b32  	%r84, %r83, %r76;
	xor.b32  	%r85, %r84, %r80;
	st.v2.u32 	[%rd4+16], {%r80, %r85};
	add.s32 	%r86, %r73, 362437;
	st.v2.u32 	[%rd4], {%r86, %r77};
	add.s32 	%r87, %r85, %r86;
	cvt.u16.u32 	%rs9, %r87;
	and.b16  	%rs10, %rs9, 1;
	st.global.u8 	[%rd9+256], %rs10;
	ld.v2.u32 	{%r88, %r89}, [%rd4];
	shr.u32 	%r90, %r89, 2;
	xor.b32  	%r91, %r90, %r89;
	ld.v2.u32 	{%r92, %r93}, [%rd4+8];
	ld.v2.u32 	{%r94, %r95}, [%rd4+16];
	st.v2.u32 	[%rd4+8], {%r93, %r94};
	shl.b32 	%r96, %r95, 4;
	shl.b32 	%r97, %r91, 1;
	xor.b32  	%r98, %r97, %r96;
	xor.b32  	%r99, %r98, %r91;
	xor.b32  	%r100, %r99, %r95;
	st.v2.u32 	[%rd4+16], {%r95, %r100};
	add.s32 	%r101, %r88, 362437;
	st.v2.u32 	[%rd4], {%r101, %r92};
	add.s32 	%r102, %r100, %r101;
	cvt.u16.u32 	%rs11, %r102;
	and.b16  	%rs12, %rs11, 1;
	st.global.u8 	[%rd9+320], %rs12;
	ld.v2.u32 	{%r103, %r104}, [%rd4];
	shr.u32 	%r105, %r104, 2;
	xor.b32  	%r106, %r105, %r104;
	ld.v2.u32 	{%r107, %r108}, [%rd4+8];
	ld.v2.u32 	{%r109, %r110}, [%rd4+16];
	st.v2.u32 	[%rd4+8], {%r108, %r109};
	shl.b32 	%r111, %r110, 4;
	shl.b32 	%r112, %r106, 1;
	xor.b32  	%r113, %r112, %r111;
	xor.b32  	%r114, %r113, %r106;
	xor.b32  	%r115, %r114, %r110;
	st.v2.u32 	[%rd4+16], {%r110, %r115};
	add.s32 	%r116, %r103, 362437;
	st.v2.u32 	[%rd4], {%r116, %r107};
	add.s32 	%r117, %r115, %r116;
	cvt.u16.u32 	%rs13, %r117;
	and.b16  	%rs14, %rs13, 1;
	st.global.u8 	[%rd9+384], %rs14;
	ld.v2.u32 	{%r118, %r119}, [%rd4];
	shr.u32 	%r120, %r119, 2;
	xor.b32  	%r121, %r120, %r119;
	ld.v2.u32 	{%r122, %r123}, [%rd4+8];
	ld.v2.u32 	{%r124, %r125}, [%rd4+16];
	st.v2.u32 	[%rd4+8], {%r123, %r124};
	shl.b32 	%r126, %r125, 4;
	shl.b32 	%r127, %r121, 1;
	xor.b32  	%r128, %r127, %r126;
	xor.b32  	%r129, %r128, %r121;
	xor.b32  	%r130, %r129, %r125;
	st.v2.u32 	[%rd4+16], {%r125, %r130};
	add.s32 	%r131, %r118, 362437;
	st.v2.u32 	[%rd4], {%r131, %r122};
	add.s32 	%r132, %r130, %r131;
	cvt.u16.u32 	%rs15, %r132;
	and.b16  	%rs16, %rs15, 1;
	st.global.u8 	[%rd9+448], %rs16;
	ld.v2.u32 	{%r133, %r134}, [%rd4];
	shr.u32 	%r135, %r134, 2;
	xor.b32  	%r136, %r135, %r134;
	ld.v2.u32 	{%r137, %r138}, [%rd4+8];
	ld.v2.u32 	{%r139, %r140}, [%rd4+16];
	st.v2.u32 	[%rd4+8], {%r138, %r139};
	shl.b32 	%r141, %r140, 4;
	shl.b32 	%r142, %r136, 1;
	xor.b32  	%r143, %r142, %r141;
	xor.b32  	%r144, %r143, %r136;
	xor.b32  	%r145, %r144, %r140;
	st.v2.u32 	[%rd4+16], {%r140, %r145};
	add.s32 	%r146, %r133, 362437;
	st.v2.u32 	[%rd4], {%r146, %r137};
	add.s32 	%r147, %r145, %r146;
	cvt.u16.u32 	%rs17, %r147;
	and.b16  	%rs18, %rs17, 1;
	st.global.u8 	[%rd9+512], %rs18;
	ld.v2.u32 	{%r148, %r149}, [%rd4];
	shr.u32 	%r150, %r149, 2;
	xor.b32  	%r151, %r150, %r149;
	ld.v2.u32 	{%r152, %r153}, [%rd4+8];
	ld.v2.u32 	{%r154, %r155}, [%rd4+16];
	st.v2.u32 	[%rd4+8], {%r153, %r154};
	shl.b32 	%r156, %r155, 4;
	shl.b32 	%r157, %r151, 1;
	xor.b32  	%r158, %r157, %r156;
	xor.b32  	%r159, %r158, %r151;
	xor.b32  	%r160, %r159, %r155;
	st.v2.u32 	[%rd4+16], {%r155, %r160};
	add.s32 	%r161, %r148, 362437;
	st.v2.u32 	[%rd4], {%r161, %r152};
	add.s32 	%r162, %r160, %r161;
	cvt.u16.u32 	%rs19, %r162;
	and.b16  	%rs20, %rs19, 1;
	st.global.u8 	[%rd9+576], %rs20;
	ld.v2.u32 	{%r163, %r164}, [%rd4];
	shr.u32 	%r165, %r164, 2;
	xor.b32  	%r166, %r165, %r164;
	ld.v2.u32 	{%r167, %r168}, [%rd4+8];
	ld.v2.u32 	{%r169, %r170}, [%rd4+16];
	st.v2.u32 	[%rd4+8], {%r168, %r169};
	shl.b32 	%r171, %r170, 4;
	shl.b32 	%r172, %r166, 1;
	xor.b32  	%r173, %r172, %r171;
	xor.b32  	%r174, %r173, %r166;
	xor.b32  	%r175, %r174, %r170;
	st.v2.u32 	[%rd4+16], {%r170, %r175};
	add.s32 	%r176, %r163, 362437;
	st.v2.u32 	[%rd4], {%r176, %r167};
	add.s32 	%r177, %r175, %r176;
	cvt.u16.u32 	%rs21, %r177;
	and.b16  	%rs22, %rs21, 1;
	st.global.u8 	[%rd9+640], %rs22;
	ld.v2.u32 	{%r178, %r179}, [%rd4];
	shr.u32 	%r180, %r179, 2;
	xor.b32  	%r181, %r180, %r179;
	ld.v2.u32 	{%r182, %r183}, [%rd4+8];
	ld.v2.u32 	{%r184, %r185}, [%rd4+16];
	st.v2.u32 	[%rd4+8], {%r183, %r184};
	shl.b32 	%r186, %r185, 4;
	shl.b32 	%r187, %r181, 1;
	xor.b32  	%r188, %r187, %r186;
	xor.b32  	%r189, %r188, %r181;
	xor.b32  	%r190, %r189, %r185;
	st.v2.u32 	[%rd4+16], {%r185, %r190};
	add.s32 	%r191, %r178, 362437;
	st.v2.u32 	[%rd4], {%r191, %r182};
	add.s32 	%r192, %r190, %r191;
	cvt.u16.u32 	%rs23, %r192;
	and.b16  	%rs24, %rs23, 1;
	st.global.u8 	[%rd9+704], %rs24;
	ld.v2.u32 	{%r193, %r194}, [%rd4];
	shr.u32 	%r195, %r194, 2;
	xor.b32  	%r196, %r195, %r194;
	ld.v2.u32 	{%r197, %r198}, [%rd4+8];
	ld.v2.u32 	{%r199, %r200}, [%rd4+16];
	st.v2.u32 	[%rd4+8], {%r198, %r199};
	shl.b32 	%r201, %r200, 4;
	shl.b32 	%r202, %r196, 1;
	xor.b32  	%r203, %r202, %r201;
	xor.b32  	%r204, %r203, %r196;
	xor.b32  	%r205, %r204, %r200;
	st.v2.u32 	[%rd4+16], {%r200, %r205};
	add.s32 	%r206, %r193, 362437;
	st.v2.u32 	[%rd4], {%r206, %r197};
	add.s32 	%r207, %r205, %r206;
	cvt.u16.u32 	%rs25, %r207;
	and.b16  	%rs26, %rs25, 1;
	st.global.u8 	[%rd9+768], %rs26;
	ld.v2.u32 	{%r208, %r209}, [%rd4];
	shr.u32 	%r210, %r209, 2;
	xor.b32  	%r211, %r210, %r209;
	ld.v2.u32 	{%r212, %r213}, [%rd4+8];
	ld.v2.u32 	{%r214, %r215}, [%rd4+16];
	st.v2.u32 	[%rd4+8], {%r213, %r214};
	shl.b32 	%r216, %r215, 4;
	shl.b32 	%r217, %r211, 1;
	xor.b32  	%r218, %r217, %r216;
	xor.b32  	%r219, %r218, %r211;
	xor.b32  	%r220, %r219, %r215;
	st.v2.u32 	[%rd4+16], {%r215, %r220};
	add.s32 	%r221, %r208, 362437;
	st.v2.u32 	[%rd4], {%r221, %r212};
	add.s32 	%r222, %r220, %r221;
	cvt.u16.u32 	%rs27, %r222;
	and.b16  	%rs28, %rs27, 1;
	st.global.u8 	[%rd9+832], %rs28;
	ld.v2.u32 	{%r223, %r224}, [%rd4];
	shr.u32 	%r225, %r224, 2;
	xor.b32  	%r226, %r225, %r224;
	ld.v2.u32 	{%r227, %r228}, [%rd4+8];
	ld.v2.u32 	{%r229, %r230}, [%rd4+16];
	st.v2.u32 	[%rd4+8], {%r228, %r229};
	shl.b32 	%r231, %r230, 4;
	shl.b32 	%r232, %r226, 1;
	xor.b32  	%r233, %r232, %r231;
	xor.b32  	%r234, %r233, %r226;
	xor.b32  	%r235, %r234, %r230;
	st.v2.u32 	[%rd4+16], {%r230, %r235};
	add.s32 	%r236, %r223, 362437;
	st.v2.u32 	[%rd4], {%r236, %r227};
	add.s32 	%r237, %r235, %r236;
	cvt.u16.u32 	%rs29, %r237;
	and.b16  	%rs30, %rs29, 1;
	st.global.u8 	[%rd9+896], %rs30;
	ld.v2.u32 	{%r238, %r239}, [%rd4];
	shr.u32 	%r240, %r239, 2;
	xor.b32  	%r241, %r240, %r239;
	ld.v2.u32 	{%r242, %r243}, [%rd4+8];
	ld.v2.u32 	{%r244, %r245}, [%rd4+16];
	st.v2.u32 	[%rd4+8], {%r243, %r244};
	shl.b32 	%r246, %r245, 4;
	shl.b32 	%r247, %r241, 1;
	xor.b32  	%r248, %r247, %r246;
	xor.b32  	%r249, %r248, %r241;
	xor.b32  	%r250, %r249, %r245;
	st.v2.u32 	[%rd4+16], {%r245, %r250};
	add.s32 	%r251, %r238, 362437;
	st.v2.u32 	[%rd4], {%r251, %r242};
	add.s32 	%r252, %r250, %r251;
	cvt.u16.u32 	%rs31, %r252;
	and.b16  	%rs32, %rs31, 1;
	st.global.u8 	[%rd9+960], %rs32;
	ld.v2.u32 	{%r253, %r254}, [%rd4];
	shr.u32 	%r255, %r254, 2;
	xor.b32  	%r256, %r255, %r254;
	ld.v2.u32 	{%r257, %r258}, [%rd4+8];
	ld.v2.u32 	{%r259, %r260}, [%rd4+16];
	st.v2.u32 	[%rd4+8], {%r258, %r259};
	shl.b32 	%r261, %r260, 4;
	shl.b32 	%r262, %r256, 1;
	xor.b32  	%r263, %r262, %r261;
	xor.b32  	%r264, %r263, %r256;
	xor.b32  	%r265, %r264, %r260;
	st.v2.u32 	[%rd4+16], {%r260, %r265};
	add.s32 	%r266, %r253, 362437;
	st.v2.u32 	[%rd4], {%r266, %r257};
	add.s32 	%r267, %r265, %r266;
	cvt.u16.u32 	%rs33, %r267;
	and.b16  	%rs34, %rs33, 1;
	st.global.u8 	[%rd9+1024], %rs34;
	ld.v2.u32 	{%r268, %r269}, [%rd4];
	shr.u32 	%r270, %r269, 2;
	xor.b32  	%r271, %r270, %r269;
	ld.v2.u32 	{%r272, %r273}, [%rd4+8];
	ld.v2.u32 	{%r274, %r275}, [%rd4+16];
	st.v2.u32 	[%rd4+8], {%r273, %r274};
	shl.b32 	%r276, %r275, 4;
	shl.b32 	%r277, %r271, 1;
	xor.b32  	%r278, %r277, %r276;
	xor.b32  	%r279, %r278, %r271;
	xor.b32  	%r280, %r279, %r275;
	st.v2.u32 	[%rd4+16], {%r275, %r280};
	add.s32 	%r281, %r268, 362437;
	st.v2.u32 	[%rd4], {%r281, %r272};
	add.s32 	%r282, %r280, %r281;
	cvt.u16.u32 	%rs35, %r282;
	and.b16  	%rs36, %rs35, 1;
	st.global.u8 	[%rd9+1088], %rs36;
	ld.v2.u32 	{%r283, %r284}, [%rd4];
	shr.u32 	%r285, %r284, 2;
	xor.b32  	%r286, %r285, %r284;
	ld.v2.u32 	{%r287, %r288}, [%rd4+8];
	ld.v2.u32 	{%r289, %r290}, [%rd4+16];
	st.v2.u32 	[%rd4+8], {%r288, %r289};
	shl.b32 	%r291, %r290, 4;
	shl.b32 	%r292, %r286, 1;
	xor.b32  	%r293, %r292, %r291;
	xor.b32  	%r294, %r293, %r286;
	xor.b32  	%r295, %r294, %r290;
	st.v2.u32 	[%rd4+16], {%r290, %r295};
	add.s32 	%r296, %r283, 362437;
	st.v2.u32 	[%rd4], {%r296, %r287};
	add.s32 	%r297, %r295, %r296;
	cvt.u16.u32 	%rs37, %r297;
	and.b16  	%rs38, %rs37, 1;
	st.global.u8 	[%rd9+1152], %rs38;
	ld.v2.u32 	{%r298, %r299}, [%rd4];
	shr.u32 	%r300, %r299, 2;
	xor.b32  	%r301, %r300, %r299;
	ld.v2.u32 	{%r302, %r303}, [%rd4+8];
	ld.v2.u32 	{%r304, %r305}, [%rd4+16];
	st.v2.u32 	[%rd4+8], {%r303, %r304};
	shl.b32 	%r306, %r305, 4;
	shl.b32 	%r307, %r301, 1;
	xor.b32  	%r308, %r307, %r306;
	xor.b32  	%r309, %r308, %r301;
	xor.b32  	%r310, %r309, %r305;
	st.v2.u32 	[%rd4+16], {%r305, %r310};
	add.s32 	%r311, %r298, 362437;
	st.v2.u32 	[%rd4], {%r311, %r302};
	add.s32 	%r312, %r310, %r311;
	cvt.u16.u32 	%rs39, %r312;
	and.b16  	%rs40, %rs39, 1;
	st.global.u8 	[%rd9+1216], %rs40;
	ld.v2.u32 	{%r313, %r314}, [%rd4];
	shr.u32 	%r315, %r314, 2;
	xor.b32  	%r316, %r315, %r314;
	ld.v2.u32 	{%r317, %r318}, [%rd4+8];
	ld.v2.u32 	{%r319, %r320}, [%rd4+16];
	st.v2.u32 	[%rd4+8], {%r318, %r319};
	shl.b32 	%r321, %r320, 4;
	shl.b32 	%r322, %r316, 1;
	xor.b32  	%r323, %r322, %r321;
	xor.b32  	%r324, %r323, %r316;
	xor.b32  	%r325, %r324, %r320;
	st.v2.u32 	[%rd4+16], {%r320, %r325};
	add.s32 	%r326, %r313, 362437;
	st.v2.u32 	[%rd4], {%r326, %r317};
	add.s32 	%r327, %r325, %r326;
	cvt.u16.u32 	%rs41, %r327;
	and.b16  	%rs42, %rs41, 1;
	st.global.u8 	[%rd9+1280], %rs42;
	ld.v2.u32 	{%r328, %r329}, [%rd4];
	shr.u32 	%r330, %r329, 2;
	xor.b32  	%r331, %r330, %r329;
	ld.v2.u32 	{%r332, %r333}, [%rd4+8];
	ld.v2.u32 	{%r334, %r335}, [%rd4+16];
	st.v2.u32 	[%rd4+8], {%r333, %r334};
	shl.b32 	%r336, %r335, 4;
	shl.b32 	%r337, %r331, 1;
	xor.b32  	%r338, %r337, %r336;
	xor.b32  	%r339, %r338, %r331;
	xor.b32  	%r340, %r339, %r335;
	st.v2.u32 	[%rd4+16], {%r335, %r340};
	add.s32 	%r341, %r328, 362437;
	st.v2.u32 	[%rd4], {%r341, %r332};
	add.s32 	%r342, %r340, %r341;
	cvt.u16.u32 	%rs43, %r342;
	and.b16  	%rs44, %rs43, 1;
	st.global.u8 	[%rd9+1344], %rs44;
	ld.v2.u32 	{%r343, %r344}, [%rd4];
	shr.u32 	%r345, %r344, 2;
	xor.b32  	%r346, %r345, %r344;
	ld.v2.u32 	{%r347, %r348}, [%rd4+8];
	ld.v2.u32 	{%r349, %r350}, [%rd4+16];
	st.v2.u32 	[%rd4+8], {%r348, %r349};
	shl.b32 	%r351, %r350, 4;
	shl.b32 	%r352, %r346, 1;
	xor.b32  	%r353, %r352, %r351;
	xor.b32  	%r354, %r353, %r346;
	xor.b32  	%r355, %r354, %r350;
	st.v2.u32 	[%rd4+16], {%r350, %r355};
	add.s32 	%r356, %r343, 362437;
	st.v2.u32 	[%rd4], {%r356, %r347};
	add.s32 	%r357, %r355, %r356;
	cvt.u16.u32 	%rs45, %r357;
	and.b16  	%rs46, %rs45, 1;
	st.global.u8 	[%rd9+1408], %rs46;
	ld.v2.u32 	{%r358, %r359}, [%rd4];
	shr.u32 	%r360, %r359, 2;
	xor.b32  	%r361, %r360, %r359;
	ld.v2.u32 	{%r362, %r363}, [%rd4+8];
	ld.v2.u32 	{%r364, %r365}, [%rd4+16];
	st.v2.u32 	[%rd4+8], {%r363, %r364};
	shl.b32 	%r366, %r365, 4;
	shl.b32 	%r367, %r361, 1;
	xor.b32  	%r368, %r367, %r366;
	xor.b32  	%r369, %r368, %r361;
	xor.b32  	%r370, %r369, %r365;
	st.v2.u32 	[%rd4+16], {%r365, %r370};
	add.s32 	%r371, %r358, 362437;
	st.v2.u32 	[%rd4], {%r371, %r362};
	add.s32 	%r372, %r370, %r371;
	cvt.u16.u32 	%rs47, %r372;
	and.b16  	%rs48, %rs47, 1;
	st.global.u8 	[%rd9+1472], %rs48;
	ld.v2.u32 	{%r373, %r374}, [%rd4];
	shr.u32 	%r375, %r374, 2;
	xor.b32  	%r376, %r375, %r374;
	ld.v2.u32 	{%r377, %r378}, [%rd4+8];
	ld.v2.u32 	{%r379, %r380}, [%rd4+16];
	st.v2.u32 	[%rd4+8], {%r378, %r379};
	shl.b32 	%r381, %r380, 4;
	shl.b32 	%r382, %r376, 1;
	xor.b32  	%r383, %r382, %r381;
	xor.b32  	%r384, %r383, %r376;
	xor.b32  	%r385, %r384, %r380;
	st.v2.u32 	[%rd4+16], {%r380, %r385};
	add.s32 	%r386, %r373, 362437;
	st.v2.u32 	[%rd4], {%r386, %r377};
	add.s32 	%r387, %r385, %r386;
	cvt.u16.u32 	%rs49, %r387;
	and.b16  	%rs50, %rs49, 1;
	st.global.u8 	[%rd9+1536], %rs50;
	ld.v2.u32 	{%r388, %r389}, [%rd4];
	shr.u32 	%r390, %r389, 2;
	xor.b32  	%r391, %r390, %r389;
	ld.v2.u32 	{%r392, %r393}, [%rd4+8];
	ld.v2.u32 	{%r394, %r395}, [%rd4+16];
	st.v2.u32 	[%rd4+8], {%r393, %r394};
	shl.b32 	%r396, %r395, 4;
	shl.b32 	%r397, %r391, 1;
	xor.b32  	%r398, %r397, %r396;
	xor.b32  	%r399, %r398, %r391;
	xor.b32  	%r400, %r399, %r395;
	st.v2.u32 	[%rd4+16], {%r395, %r400};
	add.s32 	%r401, %r388, 362437;
	st.v2.u32 	[%rd4], {%r401, %r392};
	add.s32 	%r402, %r400, %r401;
	cvt.u16.u32 	%rs51, %r402;
	and.b16  	%rs52, %rs51, 1;
	st.global.u8 	[%rd9+1600], %rs52;
	ld.v2.u32 	{%r403, %r404}, [%rd4];
	shr.u32 	%r405, %r404, 2;
	xor.b32  	%r406, %r405, %r404;
	ld.v2.u32 	{%r407, %r408}, [%rd4+8];
	ld.v2.u32 	{%r409, %r410}, [%rd4+16];
	st.v2.u32 	[%rd4+8], {%r408, %r409};
	shl.b32 	%r411, %r410, 4;
	shl.b32 	%r412, %r406, 1;
	xor.b32  	%r413, %r412, %r411;
	xor.b32  	%r414, %r413, %r406;
	xor.b32  	%r415, %r414, %r410;
	st.v2.u32 	[%rd4+16], {%r410, %r415};
	add.s32 	%r416, %r403, 362437;
	st.v2.u32 	[%rd4], {%r416, %r407};
	add.s32 	%r417, %r415, %r416;
	cvt.u16.u32 	%rs53, %r417;
	and.b16  	%rs54, %rs53, 1;
	st.global.u8 	[%rd9+1664], %rs54;
	ld.v2.u32 	{%r418, %r419}, [%rd4];
	shr.u32 	%r420, %r419, 2;
	xor.b32  	%r421, %r420, %r419;
	ld.v2.u32 	{%r422, %r423}, [%rd4+8];
	ld.v2.u32 	{%r424, %r425}, [%rd4+16];
	st.v2.u32 	[%rd4+8], {%r423, %r424};
	shl.b32 	%r426, %r425, 4;
	shl.b32 	%r427, %r421, 1;
	xor.b32  	%r428, %r427, %r426;
	xor.b32  	%r429, %r428, %r421;
	xor.b32  	%r430, %r429, %r425;
	st.v2.u32 	[%rd4+16], {%r425, %r430};
	add.s32 	%r431, %r418, 362437;
	st.v2.u32 	[%rd4], {%r431, %r422};
	add.s32 	%r432, %r430, %r431;
	cvt.u16.u32 	%rs55, %r432;
	and.b16  	%rs56, %rs55, 1;
	st.global.u8 	[%rd9+1728], %rs56;
	ld.v2.u32 	{%r433, %r434}, [%rd4];
	shr.u32 	%r435, %r434, 2;
	xor.b32  	%r436, %r435, %r434;
	ld.v2.u32 	{%r437, %r438}, [%rd4+8];
	ld.v2.u32 	{%r439, %r440}, [%rd4+16];
	st.v2.u32 	[%rd4+8], {%r438, %r439};
	shl.b32 	%r441, %r440, 4;
	shl.b32 	%r442, %r436, 1;
	xor.b32  	%r443, %r442, %r441;
	xor.b32  	%r444, %r443, %r436;
	xor.b32  	%r445, %r444, %r440;
	st.v2.u32 	[%rd4+16], {%r440, %r445};
	add.s32 	%r446, %r433, 362437;
	st.v2.u32 	[%rd4], {%r446, %r437};
	add.s32 	%r447, %r445, %r446;
	cvt.u16.u32 	%rs57, %r447;
	and.b16  	%rs58, %rs57, 1;
	st.global.u8 	[%rd9+1792], %rs58;
	ld.v2.u32 	{%r448, %r449}, [%rd4];
	shr.u32 	%r450, %r449, 2;
	xor.b32  	%r451, %r450, %r449;
	ld.v2.u32 	{%r452, %r453}, [%rd4+8];
	ld.v2.u32 	{%r454, %r455}, [%rd4+16];
	st.v2.u32 	[%rd4+8], {%r453, %r454};
	shl.b32 	%r456, %r455, 4;
	shl.b32 	%r457, %r451, 1;
	xor.b32  	%r458, %r457, %r456;
	xor.b32  	%r459, %r458, %r451;
	xor.b32  	%r460, %r459, %r455;
	st.v2.u32 	[%rd4+16], {%r455, %r460};
	add.s32 	%r461, %r448, 362437;
	st.v2.u32 	[%rd4], {%r461, %r452};
	add.s32 	%r462, %r460, %r461;
	cvt.u16.u32 	%rs59, %r462;
	and.b16  	%rs60, %rs59, 1;
	st.global.u8 	[%rd9+1856], %rs60;
	ld.v2.u32 	{%r463, %r464}, [%rd4];
	shr.u32 	%r465, %r464, 2;
	xor.b32  	%r466, %r465, %r464;
	ld.v2.u32 	{%r467, %r468}, [%rd4+8];
	ld.v2.u32 	{%r469, %r470}, [%rd4+16];
	st.v2.u32 	[%rd4+8], {%r468, %r469};
	shl.b32 	%r471, %r470, 4;
	shl.b32 	%r472, %r466, 1;
	xor.b32  	%r473, %r472, %r471;
	xor.b32  	%r474, %r473, %r466;
	xor.b32  	%r475, %r474, %r470;
	st.v2.u32 	[%rd4+16], {%r470, %r475};
	add.s32 	%r476, %r463, 362437;
	st.v2.u32 	[%rd4], {%r476, %r467};
	add.s32 	%r477, %r475, %r476;
	cvt.u16.u32 	%rs61, %r477;
	and.b16  	%rs62, %rs61, 1;
	st.global.u8 	[%rd9+1920], %rs62;
	ld.v2.u32 	{%r478, %r479}, [%rd4];
	shr.u32 	%r480, %r479, 2;
	xor.b32  	%r481, %r480, %r479;
	ld.v2.u32 	{%r482, %r483}, [%rd4+8];
	ld.v2.u32 	{%r484, %r485}, [%rd4+16];
	st.v2.u32 	[%rd4+8], {%r483, %r484};
	shl.b32 	%r486, %r485, 4;
	shl.b32 	%r487, %r481, 1;
	xor.b32  	%r488, %r487, %r486;
	xor.b32  	%r489, %r488, %r481;
	xor.b32  	%r490, %r489, %r485;
	st.v2.u32 	[%rd4+16], {%r485, %r490};
	add.s32 	%r491, %r478, 362437;
	st.v2.u32 	[%rd4], {%r491, %r482};
	add.s32 	%r492, %r490, %r491;
	cvt.u16.u32 	%rs63, %r492;
	and.b16  	%rs64, %rs63, 1;
	st.global.u8 	[%rd9+1984], %rs64;
	ld.v2.u32 	{%r493, %r494}, [%rd4];
	shr.u32 	%r495, %r494, 2;
	xor.b32  	%r496, %r495, %r494;
	ld.v2.u32 	{%r497, %r498}, [%rd4+8];
	ld.v2.u32 	{%r499, %r500}, [%rd4+16];
	st.v2.u32 	[%rd4+8], {%r498, %r499};
	shl.b32 	%r501, %r500, 4;
	shl.b32 	%r502, %r496, 1;
	xor.b32  	%r503, %r502, %r501;
	xor.b32  	%r504, %r503, %r496;
	xor.b32  	%r505, %r504, %r500;
	st.v2.u32 	[%rd4+16], {%r500, %r505};
	add.s32 	%r506, %r493, 362437;
	st.v2.u32 	[%rd4], {%r506, %r497};
	add.s32 	%r507, %r505, %r506;
	cvt.u16.u32 	%rs65, %r507;
	and.b16  	%rs66, %rs65, 1;
	st.global.u8 	[%rd9+2048], %rs66;
	ld.v2.u32 	{%r508, %r509}, [%rd4];
	shr.u32 	%r510, %r509, 2;
	xor.b32  	%r511, %r510, %r509;
	ld.v2.u32 	{%r512, %r513}, [%rd4+8];
	ld.v2.u32 	{%r514, %r515}, [%rd4+16];
	st.v2.u32 	[%rd4+8], {%r513, %r514};
	shl.b32 	%r516, %r515, 4;
	shl.b32 	%r517, %r511, 1;
	xor.b32  	%r518, %r517, %r516;
	xor.b32  	%r519, %r518, %r511;
	xor.b32  	%r520, %r519, %r515;
	st.v2.u32 	[%rd4+16], {%r515, %r520};
	add.s32 	%r521, %r508, 362437;
	st.v2.u32 	[%rd4], {%r521, %r512};
	add.s32 	%r522, %r520, %r521;
	cvt.u16.u32 	%rs67, %r522;
	and.b16  	%rs68, %rs67, 1;
	st.global.u8 	[%rd9+2112], %rs68;
	ld.v2.u32 	{%r523, %r524}, [%rd4];
	shr.u32 	%r525, %r524, 2;
	xor.b32  	%r526, %r525, %r524;
	ld.v2.u32 	{%r527, %r528}, [%rd4+8];
	ld.v2.u32 	{%r529, %r530}, [%rd4+16];
	st.v2.u32 	[%rd4+8], {%r528, %r529};
	shl.b32 	%r531, %r530, 4;
	shl.b32 	%r532, %r526, 1;
	xor.b32  	%r533, %r532, %r531;
	xor.b32  	%r534, %r533, %r526;
	xor.b32  	%r535, %r534, %r530;
	st.v2.u32 	[%rd4+16], {%r530, %r535};
	add.s32 	%r536, %r523, 362437;
	st.v2.u32 	[%rd4], {%r536, %r527};
	add.s32 	%r537, %r535, %r536;
	cvt.u16.u32 	%rs69, %r537;
	and.b16  	%rs70, %rs69, 1;
	st.global.u8 	[%rd9+2176], %rs70;
	ld.v2.u32 	{%r538, %r539}, [%rd4];
	shr.u32 	%r540, %r539, 2;
	xor.b32  	%r541, %r540, %r539;
	ld.v2.u32 	{%r542, %r543}, [%rd4+8];
	ld.v2.u32 	{%r544, %r545}, [%rd4+16];
	st.v2.u32 	[%rd4+8], {%r543, %r544};
	shl.b32 	%r546, %r545, 4;
	shl.b32 	%r547, %r541, 1;
	xor.b32  	%r548, %r547, %r546;
	xor.b32  	%r549, %r548, %r541;
	xor.b32  	%r550, %r549, %r545;
	st.v2.u32 	[%rd4+16], {%r545, %r550};
	add.s32 	%r551, %r538, 362437;
	st.v2.u32 	[%rd4], {%r551, %r542};
	add.s32 	%r552, %r550, %r551;
	cvt.u16.u32 	%rs71, %r552;
	and.b16  	%rs72, %rs71, 1;
	st.global.u8 	[%rd9+2240], %rs72;
	ld.v2.u32 	{%r553, %r554}, [%rd4];
	shr.u32 	%r555, %r554, 2;
	xor.b32  	%r556, %r555, %r554;
	ld.v2.u32 	{%r557, %r558}, [%rd4+8];
	ld.v2.u32 	{%r559, %r560}, [%rd4+16];
	st.v2.u32 	[%rd4+8], {%r558, %r559};
	shl.b32 	%r561, %r560, 4;
	shl.b32 	%r562, %r556, 1;
	xor.b32  	%r563, %r562, %r561;
	xor.b32  	%r564, %r563, %r556;
	xor.b32  	%r565, %r564, %r560;
	st.v2.u32 	[%rd4+16], {%r560, %r565};
	add.s32 	%r566, %r553, 362437;
	st.v2.u32 	[%rd4], {%r566, %r557};
	add.s32 	%r567, %r565, %r566;
	cvt.u16.u32 	%rs73, %r567;
	and.b16  	%rs74, %rs73, 1;
	st.global.u8 	[%rd9+2304], %rs74;
	ld.v2.u32 	{%r568, %r569}, [%rd4];
	shr.u32 	%r570, %r569, 2;
	xor.b32  	%r571, %r570, %r569;
	ld.v2.u32 	{%r572, %r573}, [%rd4+8];
	ld.v2.u32 	{%r574, %r575}, [%rd4+16];
	st.v2.u32 	[%rd4+8], {%r573, %r574};
	shl.b32 	%r576, %r575, 4;
	shl.b32 	%r577, %r571, 1;
	xor.b32  	%r578, %r577, %r576;
	xor.b32  	%r579, %r578, %r571;
	xor.b32  	%r580, %r579, %r575;
	st.v2.u32 	[%rd4+16], {%r575, %r580};
	add.s32 	%r581, %r568, 362437;
	st.v2.u32 	[%rd4], {%r581, %r572};
	add.s32 	%r582, %r580, %r581;
	cvt.u16.u32 	%rs75, %r582;
	and.b16  	%rs76, %rs75, 1;
	st.global.u8 	[%rd9+2368], %rs76;
	ld.v2.u32 	{%r583, %r584}, [%rd4];
	shr.u32 	%r585, %r584, 2;
	xor.b32  	%r586, %r585, %r584;
	ld.v2.u32 	{%r587, %r588}, [%rd4+8];
	ld.v2.u32 	{%r589, %r590}, [%rd4+16];
	st.v2.u32 	[%rd4+8], {%r588, %r589};
	shl.b32 	%r591, %r590, 4;
	shl.b32 	%r592, %r586, 1;
	xor.b32  	%r593, %r592, %r591;
	xor.b32  	%r594, %r593, %r586;
	xor.b32  	%r595, %r594, %r590;
	st.v2.u32 	[%rd4+16], {%r590, %r595};
	add.s32 	%r596, %r583, 362437;
	st.v2.u32 	[%rd4], {%r596, %r587};
	add.s32 	%r597, %r595, %r596;
	cvt.u16.u32 	%rs77, %r597;
	and.b16  	%rs78, %rs77, 1;
	st.global.u8 	[%rd9+2432], %rs78;
	ld.v2.u32 	{%r598, %r599}, [%rd4];
	shr.u32 	%r600, %r599, 2;
	xor.b32  	%r601, %r600, %r599;
	ld.v2.u32 	{%r602, %r603}, [%rd4+8];
	ld.v2.u32 	{%r604, %r605}, [%rd4+16];
	st.v2.u32 	[%rd4+8], {%r603, %r604};
	shl.b32 	%r606, %r605, 4;
	shl.b32 	%r607, %r601, 1;
	xor.b32  	%r608, %r607, %r606;
	xor.b32  	%r609, %r608, %r601;
	xor.b32  	%r610, %r609, %r605;
	st.v2.u32 	[%rd4+16], {%r605, %r610};
	add.s32 	%r611, %r598, 362437;
	st.v2.u32 	[%rd4], {%r611, %r602};
	add.s32 	%r612, %r610, %r611;
	cvt.u16.u32 	%rs79, %r612;
	and.b16  	%rs80, %rs79, 1;
	st.global.u8 	[%rd9+2496], %rs80;
	ld.v2.u32 	{%r613, %r614}, [%rd4];
	shr.u32 	%r615, %r614, 2;
	xor.b32  	%r616, %r615, %r614;
	ld.v2.u32 	{%r617, %r618}, [%rd4+8];
	ld.v2.u32 	{%r619, %r620}, [%rd4+16];
	st.v2.u32 	[%rd4+8], {%r618, %r619};
	shl.b32 	%r621, %r620, 4;
	shl.b32 	%r622, %r616, 1;
	xor.b32  	%r623, %r622, %r621;
	xor.b32  	%r624, %r623, %r616;
	xor.b32  	%r625, %r624, %r620;
	st.v2.u32 	[%rd4+16], {%r620, %r625};
	add.s32 	%r626, %r613, 362437;
	st.v2.u32 	[%rd4], {%r626, %r617};
	add.s32 	%r627, %r625, %r626;
	cvt.u16.u32 	%rs81, %r627;
	and.b16  	%rs82, %rs81, 1;
	st.global.u8 	[%rd9+2560], %rs82;
	ld.v2.u32 	{%r628, %r629}, [%rd4];
	shr.u32 	%r630, %r629, 2;
	xor.b32  	%r631, %r630, %r629;
	ld.v2.u32 	{%r632, %r633}, [%rd4+8];
	ld.v2.u32 	{%r634, %r635}, [%rd4+16];
	st.v2.u32 	[%rd4+8], {%r633, %r634};
	shl.b32 	%r636, %r635, 4;
	shl.b32 	%r637, %r631, 1;
	xor.b32  	%r638, %r637, %r636;
	xor.b32  	%r639, %r638, %r631;
	xor.b32  	%r640, %r639, %r635;
	st.v2.u32 	[%rd4+16], {%r635, %r640};
	add.s32 	%r641, %r628, 362437;
	st.v2.u32 	[%rd4], {%r641, %r632};
	add.s32 	%r642, %r640, %r641;
	cvt.u16.u32 	%rs83, %r642;
	and.b16  	%rs84, %rs83, 1;
	st.global.u8 	[%rd9+2624], %rs84;
	ld.v2.u32 	{%r643, %r644}, [%rd4];
	shr.u32 	%r645, %r644, 2;
	xor.b32  	%r646, %r645, %r644;
	ld.v2.u32 	{%r647, %r648}, [%rd4+8];
	ld.v2.u32 	{%r649, %r650}, [%rd4+16];
	st.v2.u32 	[%rd4+8], {%r648, %r649};
	shl.b32 	%r651, %r650, 4;
	shl.b32 	%r652, %r646, 1;
	xor.b32  	%r653, %r652, %r651;
	xor.b32  	%r654, %r653, %r646;
	xor.b32  	%r655, %r654, %r650;
	st.v2.u32 	[%rd4+16], {%r650, %r655};
	add.s32 	%r656, %r643, 362437;
	st.v2.u32 	[%rd4], {%r656, %r647};
	add.s32 	%r657, %r655, %r656;
	cvt.u16.u32 	%rs85, %r657;
	and.b16  	%rs86, %rs85, 1;
	st.global.u8 	[%rd9+2688], %rs86;
	ld.v2.u32 	{%r658, %r659}, [%rd4];
	shr.u32 	%r660, %r659, 2;
	xor.b32  	%r661, %r660, %r659;
	ld.v2.u32 	{%r662, %r663}, [%rd4+8];
	ld.v2.u32 	{%r664, %r665}, [%rd4+16];
	st.v2.u32 	[%rd4+8], {%r663, %r664};
	shl.b32 	%r666, %r665, 4;
	shl.b32 	%r667, %r661, 1;
	xor.b32  	%r668, %r667, %r666;
	xor.b32  	%r669, %r668, %r661;
	xor.b32  	%r670, %r669, %r665;
	st.v2.u32 	[%rd4+16], {%r665, %r670};
	add.s32 	%r671, %r658, 362437;
	st.v2.u32 	[%rd4], {%r671, %r662};
	add.s32 	%r672, %r670, %r671;
	cvt.u16.u32 	%rs87, %r672;
	and.b16  	%rs88, %rs87, 1;
	st.global.u8 	[%rd9+2752], %rs88;
	ld.v2.u32 	{%r673, %r674}, [%rd4];
	shr.u32 	%r675, %r674, 2;
	xor.b32  	%r676, %r675, %r674;
	ld.v2.u32 	{%r677, %r678}, [%rd4+8];
	ld.v2.u32 	{%r679, %r680}, [%rd4+16];
	st.v2.u32 	[%rd4+8], {%r678, %r679};
	shl.b32 	%r681, %r680, 4;
	shl.b32 	%r682, %r676, 1;
	xor.b32  	%r683, %r682, %r681;
	xor.b32  	%r684, %r683, %r676;
	xor.b32  	%r685, %r684, %r680;
	st.v2.u32 	[%rd4+16], {%r680, %r685};
	add.s32 	%r686, %r673, 362437;
	st.v2.u32 	[%rd4], {%r686, %r677};
	add.s32 	%r687, %r685, %r686;
	cvt.u16.u32 	%rs89, %r687;
	and.b16  	%rs90, %rs89, 1;
	st.global.u8 	[%rd9+2816], %rs90;
	ld.v2.u32 	{%r688, %r689}, [%rd4];
	shr.u32 	%r690, %r689, 2;
	xor.b32  	%r691, %r690, %r689;
	ld.v2.u32 	{%r692, %r693}, [%rd4+8];
	ld.v2.u32 	{%r694, %r695}, [%rd4+16];
	st.v2.u32 	[%rd4+8], {%r693, %r694};
	shl.b32 	%r696, %r695, 4;
	shl.b32 	%r697, %r691, 1;
	xor.b32  	%r698, %r697, %r696;
	xor.b32  	%r699, %r698, %r691;
	xor.b32  	%r700, %r699, %r695;
	st.v2.u32 	[%rd4+16], {%r695, %r700};
	add.s32 	%r701, %r688, 362437;
	st.v2.u32 	[%rd4], {%r701, %r692};
	add.s32 	%r702, %r700, %r701;
	cvt.u16.u32 	%rs91, %r702;
	and.b16  	%rs92, %rs91, 1;
	st.global.u8 	[%rd9+2880], %rs92;
	ld.v2.u32 	{%r703, %r704}, [%rd4];
	shr.u32 	%r705, %r704, 2;
	xor.b32  	%r706, %r705, %r704;
	ld.v2.u32 	{%r707, %r708}, [%rd4+8];
	ld.v2.u32 	{%r709, %r710}, [%rd4+16];
	st.v2.u32 	[%rd4+8], {%r708, %r709};
	shl.b32 	%r711, %r710, 4;
	shl.b32 	%r712, %r706, 1;
	xor.b32  	%r713, %r712, %r711;
	xor.b32  	%r714, %r713, %r706;
	xor.b32  	%r715, %r714, %r710;
	st.v2.u32 	[%rd4+16], {%r710, %r715};
	add.s32 	%r716, %r703, 362437;
	st.v2.u32 	[%rd4], {%r716, %r707};
	add.s32 	%r717, %r715, %r716;
	cvt.u16.u32 	%rs93, %r717;
	and.b16  	%rs94, %rs93, 1;
	st.global.u8 	[%rd9+2944], %rs94;
	ld.v2.u32 	{%r718, %r719}, [%rd4];
	shr.u32 	%r720, %r719, 2;
	xor.b32  	%r721, %r720, %r719;
	ld.v2.u32 	{%r722, %r723}, [%rd4+8];
	ld.v2.u32 	{%r724, %r725}, [%rd4+16];
	st.v2.u32 	[%rd4+8], {%r723, %r724};
	shl.b32 	%r726, %r725, 4;
	shl.b32 	%r727, %r721, 1;
	xor.b32  	%r728, %r727, %r726;
	xor.b32  	%r729, %r728, %r721;
	xor.b32  	%r730, %r729, %r725;
	st.v2.u32 	[%rd4+16], {%r725, %r730};
	add.s32 	%r731, %r718, 362437;
	st.v2.u32 	[%rd4], {%r731, %r722};
	add.s32 	%r732, %r730, %r731;
	cvt.u16.u32 	%rs95, %r732;
	and.b16  	%rs96, %rs95, 1;
	st.global.u8 	[%rd9+3008], %rs96;
	ld.v2.u32 	{%r733, %r734}, [%rd4];
	shr.u32 	%r735, %r734, 2;
	xor.b32  	%r736, %r735, %r734;
	ld.v2.u32 	{%r737, %r738}, [%rd4+8];
	ld.v2.u32 	{%r739, %r740}, [%rd4+16];
	st.v2.u32 	[%rd4+8], {%r738, %r739};
	shl.b32 	%r741, %r740, 4;
	shl.b32 	%r742, %r736, 1;
	xor.b32  	%r743, %r742, %r741;
	xor.b32  	%r744, %r743, %r736;
	xor.b32  	%r745, %r744, %r740;
	st.v2.u32 	[%rd4+16], {%r740, %r745};
	add.s32 	%r746, %r733, 362437;
	st.v2.u32 	[%rd4], {%r746, %r737};
	add.s32 	%r747, %r745, %r746;
	cvt.u16.u32 	%rs97, %r747;
	and.b16  	%rs98, %rs97, 1;
	st.global.u8 	[%rd9+3072], %rs98;
	ld.v2.u32 	{%r748, %r749}, [%rd4];
	shr.u32 	%r750, %r749, 2;
	xor.b32  	%r751, %r750, %r749;
	ld.v2.u32 	{%r752, %r753}, [%rd4+8];
	ld.v2.u32 	{%r754, %r755}, [%rd4+16];
	st.v2.u32 	[%rd4+8], {%r753, %r754};
	shl.b32 	%r756, %r755, 4;
	shl.b32 	%r757, %r751, 1;
	xor.b32  	%r758, %r757, %r756;
	xor.b32  	%r759, %r758, %r751;
	xor.b32  	%r760, %r759, %r755;
	st.v2.u32 	[%rd4+16], {%r755, %r760};
	add.s32 	%r761, %r748, 362437;
	st.v2.u32 	[%rd4], {%r761, %r752};
	add.s32 	%r762, %r760, %r761;
	cvt.u16.u32 	%rs99, %r762;
	and.b16  	%rs100, %rs99, 1;
	st.global.u8 	[%rd9+3136], %rs100;
	ld.v2.u32 	{%r763, %r764}, [%rd4];
	shr.u32 	%r765, %r764, 2;
	xor.b32  	%r766, %r765, %r764;
	ld.v2.u32 	{%r767, %r768}, [%rd4+8];
	ld.v2.u32 	{%r769, %r770}, [%rd4+16];
	st.v2.u32 	[%rd4+8], {%r768, %r769};
	shl.b32 	%r771, %r770, 4;
	shl.b32 	%r772, %r766, 1;
	xor.b32  	%r773, %r772, %r771;
	xor.b32  	%r774, %r773, %r766;
	xor.b32  	%r775, %r774, %r770;
	st.v2.u32 	[%rd4+16], {%r770, %r775};
	add.s32 	%r776, %r763, 362437;
	st.v2.u32 	[%rd4], {%r776, %r767};
	add.s32 	%r777, %r775, %r776;
	cvt.u16.u32 	%rs101, %r777;
	and.b16  	%rs102, %rs101, 1;
	st.global.u8 	[%rd9+3200], %rs102;
	ld.v2.u32 	{%r778, %r779}, [%rd4];
	shr.u32 	%r780, %r779, 2;
	xor.b32  	%r781, %r780, %r779;
	ld.v2.u32 	{%r782, %r783}, [%rd4+8];
	ld.v2.u32 	{%r784, %r785}, [%rd4+16];
	st.v2.u32 	[%rd4+8], {%r783, %r784};
	shl.b32 	%r786, %r785, 4;
	shl.b32 	%r787, %r781, 1;
	xor.b32  	%r788, %r787, %r786;
	xor.b32  	%r789, %r788, %r781;
	xor.b32  	%r790, %r789, %r785;
	st.v2.u32 	[%rd4+16], {%r785, %r790};
	add.s32 	%r791, %r778, 362437;
	st.v2.u32 	[%rd4], {%r791, %r782};
	add.s32 	%r792, %r790, %r791;
	cvt.u16.u32 	%rs103, %r792;
	and.b16  	%rs104, %rs103, 1;
	st.global.u8 	[%rd9+3264], %rs104;
	ld.v2.u32 	{%r793, %r794}, [%rd4];
	shr.u32 	%r795, %r794, 2;
	xor.b32  	%r796, %r795, %r794;
	ld.v2.u32 	{%r797, %r798}, [%rd4+8];
	ld.v2.u32 	{%r799, %r800}, [%rd4+16];
	st.v2.u32 	[%rd4+8], {%r798, %r799};
	shl.b32 	%r801, %r800, 4;
	shl.b32 	%r802, %r796, 1;
	xor.b32  	%r803, %r802, %r801;
	xor.b32  	%r804, %r803, %r796;
	xor.b32  	%r805, %r804, %r800;
	st.v2.u32 	[%rd4+16], {%r800, %r805};
	add.s32 	%r806, %r793, 362437;
	st.v2.u32 	[%rd4], {%r806, %r797};
	add.s32 	%r807, %r805, %r806;
	cvt.u16.u32 	%rs105, %r807;
	and.b16  	%rs106, %rs105, 1;
	st.global.u8 	[%rd9+3328], %rs106;
	ld.v2.u32 	{%r808, %r809}, [%rd4];
	shr.u32 	%r810, %r809, 2;
	xor.b32  	%r811, %r810, %r809;
	ld.v2.u32 	{%r812, %r813}, [%rd4+8];
	ld.v2.u32 	{%r814, %r815}, [%rd4+16];
	st.v2.u32 	[%rd4+8], {%r813, %r814};
	shl.b32 	%r816, %r815, 4;
	shl.b32 	%r817, %r811, 1;
	xor.b32  	%r818, %r817, %r816;
	xor.b32  	%r819, %r818, %r811;
	xor.b32  	%r820, %r819, %r815;
	st.v2.u32 	[%rd4+16], {%r815, %r820};
	add.s32 	%r821, %r808, 362437;
	st.v2.u32 	[%rd4], {%r821, %r812};
	add.s32 	%r822, %r820, %r821;
	cvt.u16.u32 	%rs107, %r822;
	and.b16  	%rs108, %rs107, 1;
	st.global.u8 	[%rd9+3392], %rs108;
	ld.v2.u32 	{%r823, %r824}, [%rd4];
	shr.u32 	%r825, %r824, 2;
	xor.b32  	%r826, %r825, %r824;
	ld.v2.u32 	{%r827, %r828}, [%rd4+8];
	ld.v2.u32 	{%r829, %r830}, [%rd4+16];
	st.v2.u32 	[%rd4+8], {%r828, %r829};
	shl.b32 	%r831, %r830, 4;
	shl.b32 	%r832, %r826, 1;
	xor.b32  	%r833, %r832, %r831;
	xor.b32  	%r834, %r833, %r826;
	xor.b32  	%r835, %r834, %r830;
	st.v2.u32 	[%rd4+16], {%r830, %r835};
	add.s32 	%r836, %r823, 362437;
	st.v2.u32 	[%rd4], {%r836, %r827};
	add.s32 	%r837, %r835, %r836;
	cvt.u16.u32 	%rs109, %r837;
	and.b16  	%rs110, %rs109, 1;
	st.global.u8 	[%rd9+3456], %rs110;
	ld.v2.u32 	{%r838, %r839}, [%rd4];
	shr.u32 	%r840, %r839, 2;
	xor.b32  	%r841, %r840, %r839;
	ld.v2.u32 	{%r842, %r843}, [%rd4+8];
	ld.v2.u32 	{%r844, %r845}, [%rd4+16];
	st.v2.u32 	[%rd4+8], {%r843, %r844};
	shl.b32 	%r846, %r845, 4;
	shl.b32 	%r847, %r841, 1;
	xor.b32  	%r848, %r847, %r846;
	xor.b32  	%r849, %r848, %r841;
	xor.b32  	%r850, %r849, %r845;
	st.v2.u32 	[%rd4+16], {%r845, %r850};
	add.s32 	%r851, %r838, 362437;
	st.v2.u32 	[%rd4], {%r851, %r842};
	add.s32 	%r852, %r850, %r851;
	cvt.u16.u32 	%rs111, %r852;
	and.b16  	%rs112, %rs111, 1;
	st.global.u8 	[%rd9+3520], %rs112;
	ld.v2.u32 	{%r853, %r854}, [%rd4];
	shr.u32 	%r855, %r854, 2;
	xor.b32  	%r856, %r855, %r854;
	ld.v2.u32 	{%r857, %r858}, [%rd4+8];
	ld.v2.u32 	{%r859, %r860}, [%rd4+16];
	st.v2.u32 	[%rd4+8], {%r858, %r859};
	shl.b32 	%r861, %r860, 4;
	shl.b32 	%r862, %r856, 1;
	xor.b32  	%r863, %r862, %r861;
	xor.b32  	%r864, %r863, %r856;
	xor.b32  	%r865, %r864, %r860;
	st.v2.u32 	[%rd4+16], {%r860, %r865};
	add.s32 	%r866, %r853, 362437;
	st.v2.u32 	[%rd4], {%r866, %r857};
	add.s32 	%r867, %r865, %r866;
	cvt.u16.u32 	%rs113, %r867;
	and.b16  	%rs114, %rs113, 1;
	st.global.u8 	[%rd9+3584], %rs114;
	ld.v2.u32 	{%r868, %r869}, [%rd4];
	shr.u32 	%r870, %r869, 2;
	xor.b32  	%r871, %r870, %r869;
	ld.v2.u32 	{%r872, %r873}, [%rd4+8];
	ld.v2.u32 	{%r874, %r875}, [%rd4+16];
	st.v2.u32 	[%rd4+8], {%r873, %r874};
	shl.b32 	%r876, %r875, 4;
	shl.b32 	%r877, %r871, 1;
	xor.b32  	%r878, %r877, %r876;
	xor.b32  	%r879, %r878, %r871;
	xor.b32  	%r880, %r879, %r875;
	st.v2.u32 	[%rd4+16], {%r875, %r880};
	add.s32 	%r881, %r868, 362437;
	st.v2.u32 	[%rd4], {%r881, %r872};
	add.s32 	%r882, %r880, %r881;
	cvt.u16.u32 	%rs115, %r882;
	and.b16  	%rs116, %rs115, 1;
	st.global.u8 	[%rd9+3648], %rs116;
	ld.v2.u32 	{%r883, %r884}, [%rd4];
	shr.u32 	%r885, %r884, 2;
	xor.b32  	%r886, %r885, %r884;
	ld.v2.u32 	{%r887, %r888}, [%rd4+8];
	ld.v2.u32 	{%r889, %r890}, [%rd4+16];
	st.v2.u32 	[%rd4+8], {%r888, %r889};
	shl.b32 	%r891, %r890, 4;
	shl.b32 	%r892, %r886, 1;
	xor.b32  	%r893, %r892, %r891;
	xor.b32  	%r894, %r893, %r886;
	xor.b32  	%r895, %r894, %r890;
	st.v2.u32 	[%rd4+16], {%r890, %r895};
	add.s32 	%r896, %r883, 362437;
	st.v2.u32 	[%rd4], {%r896, %r887};
	add.s32 	%r897, %r895, %r896;
	cvt.u16.u32 	%rs117, %r897;
	and.b16  	%rs118, %rs117, 1;
	st.global.u8 	[%rd9+3712], %rs118;
	ld.v2.u32 	{%r898, %r899}, [%rd4];
	shr.u32 	%r900, %r899, 2;
	xor.b32  	%r901, %r900, %r899;
	ld.v2.u32 	{%r902, %r903}, [%rd4+8];
	ld.v2.u32 	{%r904, %r905}, [%rd4+16];
	st.v2.u32 	[%rd4+8], {%r903, %r904};
	shl.b32 	%r906, %r905, 4;
	shl.b32 	%r907, %r901, 1;
	xor.b32  	%r908, %r907, %r906;
	xor.b32  	%r909, %r908, %r901;
	xor.b32  	%r910, %r909, %r905;
	st.v2.u32 	[%rd4+16], {%r905, %r910};
	add.s32 	%r911, %r898, 362437;
	st.v2.u32 	[%rd4], {%r911, %r902};
	add.s32 	%r912, %r910, %r911;
	cvt.u16.u32 	%rs119, %r912;
	and.b16  	%rs120, %rs119, 1;
	st.global.u8 	[%rd9+3776], %rs120;
	ld.v2.u32 	{%r913, %r914}, [%rd4];
	shr.u32 	%r915, %r914, 2;
	xor.b32  	%r916, %r915, %r914;
	ld.v2.u32 	{%r917, %r918}, [%rd4+8];
	ld.v2.u32 	{%r919, %r920}, [%rd4+16];
	st.v2.u32 	[%rd4+8], {%r918, %r919};
	shl.b32 	%r921, %r920, 4;
	shl.b32 	%r922, %r916, 1;
	xor.b32  	%r923, %r922, %r921;
	xor.b32  	%r924, %r923, %r916;
	xor.b32  	%r925, %r924, %r920;
	st.v2.u32 	[%rd4+16], {%r920, %r925};
	add.s32 	%r926, %r913, 362437;
	st.v2.u32 	[%rd4], {%r926, %r917};
	add.s32 	%r927, %r925, %r926;
	cvt.u16.u32 	%rs121, %r927;
	and.b16  	%rs122, %rs121, 1;
	st.global.u8 	[%rd9+3840], %rs122;
	ld.v2.u32 	{%r928, %r929}, [%rd4];
	shr.u32 	%r930, %r929, 2;
	xor.b32  	%r931, %r930, %r929;
	ld.v2.u32 	{%r932, %r933}, [%rd4+8];
	ld.v2.u32 	{%r934, %r935}, [%rd4+16];
	st.v2.u32 	[%rd4+8], {%r933, %r934};
	shl.b32 	%r936, %r935, 4;
	shl.b32 	%r937, %r931, 1;
	xor.b32  	%r938, %r937, %r936;
	xor.b32  	%r939, %r938, %r931;
	xor.b32  	%r940, %r939, %r935;
	st.v2.u32 	[%rd4+16], {%r935, %r940};
	add.s32 	%r941, %r928, 362437;
	st.v2.u32 	[%rd4], {%r941, %r932};
	add.s32 	%r942, %r940, %r941;
	cvt.u16.u32 	%rs123, %r942;
	and.b16  	%rs124, %rs123, 1;
	st.global.u8 	[%rd9+3904], %rs124;
	ld.v2.u32 	{%r943, %r944}, [%rd4];
	shr.u32 	%r945, %r944, 2;
	xor.b32  	%r946, %r945, %r944;
	ld.v2.u32 	{%r947, %r948}, [%rd4+8];
	ld.v2.u32 	{%r949, %r950}, [%rd4+16];
	st.v2.u32 	[%rd4+8], {%r948, %r949};
	shl.b32 	%r951, %r950, 4;
	shl.b32 	%r952, %r946, 1;
	xor.b32  	%r953, %r952, %r951;
	xor.b32  	%r954, %r953, %r946;
	xor.b32  	%r955, %r954, %r950;
	st.v2.u32 	[%rd4+16], {%r950, %r955};
	add.s32 	%r956, %r943, 362437;
	st.v2.u32 	[%rd4], {%r956, %r947};
	add.s32 	%r957, %r955, %r956;
	cvt.u16.u32 	%rs125, %r957;
	and.b16  	%rs126, %rs125, 1;
	st.global.u8 	[%rd9+3968], %rs126;
	ld.v2.u32 	{%r958, %r959}, [%rd4];
	shr.u32 	%r960, %r959, 2;
	xor.b32  	%r961, %r960, %r959;
	ld.v2.u32 	{%r962, %r963}, [%rd4+8];
	ld.v2.u32 	{%r964, %r965}, [%rd4+16];
	st.v2.u32 	[%rd4+8], {%r963, %r964};
	shl.b32 	%r966, %r965, 4;
	shl.b32 	%r967, %r961, 1;
	xor.b32  	%r968, %r967, %r966;
	xor.b32  	%r969, %r968, %r961;
	xor.b32  	%r970, %r969, %r965;
	st.v2.u32 	[%rd4+16], {%r965, %r970};
	add.s32 	%r971, %r958, 362437;
	st.v2.u32 	[%rd4], {%r971, %r962};
	add.s32 	%r972, %r970, %r971;
	cvt.u16.u32 	%rs127, %r972;
	and.b16  	%rs128, %rs127, 1;
	st.global.u8 	[%rd9+4032], %rs128;
	{ // callseq 1, 0
	.param .b64 param0;
	st.param.b64 	[param0], %rd4;
	call.uni 
	free, 
	(
	param0
	);
	} // callseq 1
$L__BB0_2:
	ret;

}


// ===== COMPILED SASS (sm_100) =====

	.target	sm_100

	.elftype	@"ET_EXEC"


//--------------------- .note.nv.tkinfo           --------------------------
	.section	.note.nv.tkinfo,"",@"SHT_NOTE"
	.sectionflags	@"SHF_NOTE_NV_TKINFO"
	.tkinfo
        /*0018*/ 	.word	0x00000002
        /*0030*/ 	.string	""
        /*0030*/ 	.string	"ptxas"
        /*0030*/ 	.string	"Cuda compilation tools, release 13.0, V13.0.88"
        /*0030*/ 	.string	"Build cuda_13.0.r13.0/compiler.36424714_0"
        /*0030*/ 	.string	"-arch sm_100 -m 64 "



//--------------------- .note.nv.cuinfo           --------------------------
	.section	.note.nv.cuinfo,"",@"SHT_NOTE"
	.sectionflags	@"SHF_NOTE_NV_CUINFO"
        /*0018*/ 	.short	0x0002
        /*001a*/ 	.short	0x0064
        /*001c*/ 	.short	0x0082
	.zero		2


//--------------------- .nv.info                  --------------------------
	.section	.nv.info,"",@"SHT_CUDA_INFO"
	.align	4


	//----- nvinfo : EIATTR_REGCOUNT
	.align		4
        /*0000*/ 	.byte	0x04, 0x2f
        /*0002*/ 	.short	(.L_10 - .L_9)
	.align		4
.L_9:
        /*0004*/ 	.word	index@(_Z2f2ILi64EEvPbim)
        /*0008*/ 	.word	0x00000018


	//----- nvinfo : EIATTR_FRAME_SIZE
	.align		4
.L_10:
        /*000c*/ 	.byte	0x04, 0x11
        /*000e*/ 	.short	(.L_12 - .L_11)
	.align		4
.L_11:
        /*0010*/ 	.word	index@(_Z2f2ILi64EEvPbim)
        /*0014*/ 	.word	0x00000000


	//----- nvinfo : EIATTR_MIN_STACK_SIZE
	.align		4
.L_12:
        /*0018*/ 	.byte	0x04, 0x12
        /*001a*/ 	.short	(.L_14 - .L_13)
	.align		4
.L_13:
        /*001c*/ 	.word	index@(_Z2f2ILi64EEvPbim)
        /*0020*/ 	.word	0x00000000
.L_14:


//--------------------- .nv.compat                --------------------------
	.section	.nv.compat,"",@"SHT_CUDA_COMPAT_INFO"
	.align	4
        /*0000*/ 	.byte	0x02, 0x09, 0x00, 0x00, 0x02, 0x02, 0x01, 0x00, 0x02, 0x05, 0x05, 0x00, 0x03, 0x07, 0x01, 0x01
        /*0010*/ 	.byte	0x02, 0x03, 0x00, 0x00, 0x02, 0x06, 0x01, 0x00, 0x04, 0x0b, 0x08, 0x00, 0x09, 0x00, 0x00, 0x00
        /*0020*/ 	.byte	0x00, 0x00, 0x00, 0x00


//--------------------- .nv.info._Z2f2ILi64EEvPbim --------------------------
	.section	.nv.info._Z2f2ILi64EEvPbim,"",@"SHT_CUDA_INFO"
	.sectionflags	@""
	.align	4


	//----- nvinfo : EIATTR_CUDA_API_VERSION
	.align		4
        /*0000*/ 	.byte	0x04, 0x37
        /*0002*/ 	.short	(.L_16 - .L_15)
.L_15:
        /*0004*/ 	.word	0x00000082


	//----- nvinfo : EIATTR_KPARAM_INFO
	.align		4
.L_16:
        /*0008*/ 	.byte	0x04, 0x17
        /*000a*/ 	.short	(.L_18 - .L_17)
.L_17:
        /*000c*/ 	.word	0x00000000
        /*0010*/ 	.short	0x0002
        /*0012*/ 	.short	0x0010
        /*0014*/ 	.byte	0x00, 0xf0, 0x21, 0x00


	//----- nvinfo : EIATTR_KPARAM_INFO
	.align		4
.L_18:
        /*0018*/ 	.byte	0x04, 0x17
        /*001a*/ 	.short	(.L_20 - .L_19)
.L_19:
        /*001c*/ 	.word	0x00000000
        /*0020*/ 	.short	0x0001
        /*0022*/ 	.short	0x0008
        /*0024*/ 	.byte	0x00, 0xf0, 0x11, 0x00


	//----- nvinfo : EIATTR_KPARAM_INFO
	.align		4
.L_20:
        /*0028*/ 	.byte	0x04, 0x17
        /*002a*/ 	.short	(.L_22 - .L_21)
.L_21:
        /*002c*/ 	.word	0x00000000
        /*0030*/ 	.short	0x0000
        /*0032*/ 	.short	0x0000
        /*0034*/ 	.byte	0x00, 0xf5, 0x21, 0x00


	//----- nvinfo : EIATTR_SPARSE_MMA_MASK
	.align		4
.L_22:
        /*0038*/ 	.byte	0x03, 0x50
        /*003a*/ 	.short	0x0000


	//----- nvinfo : EIATTR_MAXREG_COUNT
	.align		4
        /*003c*/ 	.byte	0x03, 0x1b
        /*003e*/ 	.short	0x00ff


	//----- nvinfo : EIATTR_EXTERNS
	.align		4
        /*0040*/ 	.byte	0x04, 0x0f
        /*0042*/ 	.short	(.L_24 - .L_23)


	//   ....[0]....
	.align		4
.L_23:
        /*0044*/ 	.word	index@(malloc)


	//   ....[1]....
	.align		4
        /*0048*/ 	.word	index@(free)


	//----- nvinfo : EIATTR_MERCURY_ISA_VERSION
	.align		4
.L_24:
        /*004c*/ 	.byte	0x03, 0x5f
        /*004e*/ 	.short	0x0101


	//----- nvinfo : EIATTR_VRC_CTA_INIT_COUNT
	.align		4
        /*0050*/ 	.byte	0x02, 0x4a
	.zero		1
	.zero		1


	//----- nvinfo : EIATTR_SYSCALL_OFFSETS
	.align		4
        /*0054*/ 	.byte	0x04, 0x46
        /*0056*/ 	.short	(.L_26 - .L_25)


	//   ....[0]....
.L_25:
        /*0058*/ 	.word	0x000000e0


	//   ....[1]....
        /*005c*/ 	.word	0x00005200


	//----- nvinfo : EIATTR_EXIT_INSTR_OFFSETS
	.align		4
.L_26:
        /*0060*/ 	.byte	0x04, 0x1c
        /*0062*/ 	.short	(.L_28 - .L_27)


	//   ....[0]....
.L_27:
        /*0064*/ 	.word	0x00000070


	//   ....[1]....
        /*0068*/ 	.word	0x00005210


	//----- nvinfo : EIATTR_CRS_STACK_SIZE
	.align		4
.L_28:
        /*006c*/ 	.byte	0x04, 0x1e
        /*006e*/ 	.short	(.L_30 - .L_29)
.L_29:
        /*0070*/ 	.word	0x00000000


	//----- nvinfo : EIATTR_CBANK_PARAM_SIZE
	.align		4
.L_30:
        /*0074*/ 	.byte	0x03, 0x19
        /*0076*/ 	.short	0x0018


	//----- nvinfo : EIATTR_PARAM_CBANK
	.align		4
        /*0078*/ 	.byte	0x04, 0x0a
        /*007a*/ 	.short	(.L_32 - .L_31)
	.align		4
.L_31:
        /*007c*/ 	.word	index@(.nv.constant0._Z2f2ILi64EEvPbim)
        /*0080*/ 	.short	0x0380
        /*0082*/ 	.short	0x0018


	//----- nvinfo : EIATTR_SW_WAR
	.align		4
.L_32:
        /*0084*/ 	.byte	0x04, 0x36
        /*0086*/ 	.short	(.L_34 - .L_33)
.L_33:
        /*0088*/ 	.word	0x00000008
.L_34:


//--------------------- .nv.callgraph             --------------------------
	.section	.nv.callgraph,"",@"SHT_CUDA_CALLGRAPH"
	.align	4
	.sectionentsize	8
	.align		4
        /*0000*/ 	.word	0x00000000
	.align		4
        /*0004*/ 	.word	0xffffffff
	.align		4
        /*0008*/ 	.word	index@(_Z2f2ILi64EEvPbim)
	.align		4
        /*000c*/ 	.word	index@(free)
	.align		4
        /*0010*/ 	.word	index@(_Z2f2ILi64EEvPbim)
	.align		4
        /*0014*/ 	.word	index@(malloc)
	.align		4
        /*0018*/ 	.word	0x00000000
	.align		4
        /*001c*/ 	.word	0xfffffffe
	.align		4
        /*0020*/ 	.word	0x00000000
	.align		4
        /*0024*/ 	.word	0xfffffffd
	.align		4
        /*0028*/ 	.word	0x00000000
	.align		4
        /*002c*/ 	.word	0xfffffffc


//--------------------- .nv.constant4             --------------------------
	.section	.nv.constant4,"a",@progbits
	.align	8
	.align		8
.nv.constant4:
        /*0000*/ 	.dword	malloc
	.align		8
        /*0008*/ 	.dword	free
	.align		8
        /*0010*/ 	.dword	precalc_xorwow_matrix
	.align		8
        /*0018*/ 	.dword	precalc_xorwow_offset_matrix
	.align		8
        /*0020*/ 	.dword	mrg32k3aM1
	.align		8
        /*0028*/ 	.dword	mrg32k3aM2
	.align		8
        /*0030*/ 	.dword	mrg32k3aM1SubSeq
	.align		8
        /*0038*/ 	.dword	mrg32k3aM2SubSeq
	.align		8
        /*0040*/ 	.dword	mrg32k3aM1Seq
	.align		8
        /*0048*/ 	.dword	mrg32k3aM2Seq


//--------------------- .nv.constant3             --------------------------
	.section	.nv.constant3,"a",@progbits
	.align	8
.nv.constant3:
	.type		__cr_lgamma_table,@object
	.size		__cr_lgamma_table,(.L_8 - __cr_lgamma_table)
__cr_lgamma_table:
        /*0000*/ 	.byte	0x00, 0x00, 0x00, 0x00, 0x00, 0x00, 0x00, 0x00, 0x00, 0x00, 0x00, 0x00, 0x00, 0x00, 0x00, 0x00
        /*0010*/ 	.byte	0xef, 0x39, 0xfa, 0xfe, 0x42, 0x2e, 0xe6, 0x3f, 0x02, 0x20, 0x2a, 0xfa, 0x0b, 0xab, 0xfc, 0x3f
        /*0020*/ 	.byte	0xf9, 0x2c, 0x92, 0x7c, 0xa7, 0x6c, 0x09, 0x40, 0xc9, 0x79, 0x44, 0x3c, 0x64, 0x26, 0x13, 0x40
        /*0030*/ 	.byte	0xca, 0x01, 0xcf, 0x3a, 0x27, 0x51, 0x1a, 0x40, 0x30, 0xcc, 0x2d, 0xf3, 0xe1, 0x0c, 0x21, 0x40
        /*0040*/ 	.byte	0x0d, 0xb7, 0xfc, 0x82, 0x8e, 0x35, 0x25, 0x40
.L_8:


//--------------------- .text._Z2f2ILi64EEvPbim   --------------------------
	.section	.text._Z2f2ILi64EEvPbim,"ax",@progbits
	.align	128
        .global         _Z2f2ILi64EEvPbim
        .type           _Z2f2ILi64EEvPbim,@function
        .size           _Z2f2ILi64EEvPbim,(.L_x_3 - _Z2f2ILi64EEvPbim)
        .other          _Z2f2ILi64EEvPbim,@"STO_CUDA_ENTRY STV_DEFAULT"
_Z2f2ILi64EEvPbim:
.text._Z2f2ILi64EEvPbim:
[----:B------:R-:W0:Y:S01]  /*0000*/  LDC R1, c[0x0][0x37c] ;  /* 0x0000df00ff017b82 */ /* 0x000e220000000800 */
[----:B------:R-:W1:Y:S07]  /*0010*/  S2R R3, SR_TID.X ;  /* 0x0000000000037919 */ /* 0x000e6e0000002100 */
[----:B------:R-:W1:Y:S01]  /*0020*/  S2UR UR4, SR_CTAID.X ;  /* 0x00000000000479c3 */ /* 0x000e620000002500 */
[----:B------:R-:W2:Y:S07]  /*0030*/  LDCU UR5, c[0x0][0x388] ;  /* 0x00007100ff0577ac */ /* 0x000eae0008000800 */
[----:B------:R-:W1:Y:S02]  /*0040*/  LDC R16, c[0x0][0x360] ;  /* 0x0000d800ff107b82 */ /* 0x000e640000000800 */
[----:B-1----:R-:W-:-:S05]  /*0050*/  IMAD R16, R16, UR4, R3 ;  /* 0x0000000410107c24 */ /* 0x002fca000f8e0203 */
[----:B--2---:R-:W-:-:S13]  /*0060*/  ISETP.GE.AND P0, PT, R16, UR5, PT ;  /* 0x0000000510007c0c */ /* 0x004fda000bf06270 */
[----:B0-----:R-:W-:Y:S05]  /*0070*/  @P0 EXIT ;  /* 0x000000000000094d */ /* 0x001fea0003800000 */
[----:B------:R-:W-:Y:S01]  /*0080*/  MOV R0, 0x0 ;  /* 0x0000000000007802 */ /* 0x000fe20000000f00 */
[----:B------:R-:W-:Y:S01]  /*0090*/  IMAD.MOV.U32 R4, RZ, RZ, 0x30 ;  /* 0x00000030ff047424 */ /* 0x000fe200078e00ff */
[----:B------:R-:W0:Y:S01]  /*00a0*/  LDCU.64 UR36, c[0x0][0x358] ;  /* 0x00006b00ff2477ac */ /* 0x000e220008000a00 */
[----:B------:R-:W-:Y:S01]  /*00b0*/  IMAD.MOV.U32 R5, RZ, RZ, RZ ;  /* 0x000000ffff057224 */ /* 0x000fe200078e00ff */
[----:B------:R1:W2:Y:S06]  /*00c0*/  LDC.64 R2, c[0x4][R0] ;  /* 0x0100000000027b82 */ /* 0x0002ac0000000a00 */
[----:B------:R-:W-:-:S07]  /*00d0*/  LEPC R20, `(.L_x_0) ;  /* 0x000000001014794e */ /* 0x000fce0000000000 */
[----:B012---:R-:W-:Y:S05]  /*00e0*/  CALL.ABS.NOINC R2 ;  /* 0x0000000002007343 */ /* 0x007fea0003c00000 */
.L_x_0:
[----:B------:R-:W0:Y:S01]  /*00f0*/  LDCU.64 UR4, c[0x0][0x390] ;  /* 0x00007200ff0477ac */ /* 0x000e220008000a00 */
[----:B------:R-:W-:Y:S01]  /*0100*/  SHF.R.S32.HI R10, RZ, 0x1f, R16 ;  /* 0x0000001fff0a7819 */ /* 0x000fe20000011410 */
[----:B------:R-:W-:Y:S04]  /*0110*/  ST.E.64 desc[UR36][R4.64+0x18], RZ ;  /* 0x000018ff04007985 */ /* 0x000fe8000c101b24 */
[----:B------:R-:W-:Y:S04]  /*0120*/  ST.E desc[UR36][R4.64+0x20], RZ ;  /* 0x000020ff04007985 */ /* 0x000fe8000c101924 */
[----:B------:R-:W-:Y:S01]  /*0130*/  ST.E.64 desc[UR36][R4.64+0x28], RZ ;  /* 0x000028ff04007985 */ /* 0x000fe2000c101b24 */
[----:B0-----:R-:W-:-:S04]  /*0140*/  IMAD.WIDE.U32 R2, R16, UR4, RZ ;  /* 0x0000000410027c25 */ /* 0x001fc8000f8e00ff */
[----:B------:R-:W-:Y:S01]  /*0150*/  IMAD R7, R10, UR4, RZ ;  /* 0x000000040a077c24 */ /* 0x000fe2000f8e02ff */
[----:B------:R-:W-:-:S03]  /*0160*/  LOP3.LUT R0, R2, 0xaad26b49, RZ, 0x3c, !PT ;  /* 0xaad26b4902007812 */ /* 0x000fc600078e3cff */
[----:B------:R-:W-:Y:S01]  /*0170*/  IMAD R7, R16, UR5, R7 ;  /* 0x0000000510077c24 */ /* 0x000fe2000f8e0207 */
[----:B------:R-:W0:Y:S01]  /*0180*/  LDCU.64 UR4, c[0x0][0x380] ;  /* 0x00007000ff0477ac */ /* 0x000e220008000a00 */
[----:B------:R-:W-:Y:S02]  /*0190*/  IMAD R0, R0, 0x4182bed5, RZ ;  /* 0x4182bed500007824 */ /* 0x000fe400078e02ff */
[----:B------:R-:W-:Y:S02]  /*01a0*/  IMAD.IADD R3, R3, 0x1, R7 ;  /* 0x0000000103037824 */ /* 0x000fe400078e0207 */
[C---:B------:R-:W-:Y:S01]  /*01b0*/  VIADD R6, R0.reuse, 0x75bcd15 ;  /* 0x075bcd1500067836 */ /* 0x040fe20000000000 */
[C---:B------:R-:W-:Y:S01]  /*01c0*/  LOP3.LUT R13, R0.reuse, 0x159a55e5, RZ, 0x3c, !PT ;  /* 0x159a55e5000d7812 */ /* 0x040fe200078e3cff */
[----:B------:R-:W-:Y:S01]  /*01d0*/  VIADD R2, R0, 0x583f19 ;  /* 0x00583f1900027836 */ /* 0x000fe20000000000 */
[----:B------:R-:W-:Y:S02]  /*01e0*/  LOP3.LUT R3, R3, 0xf7dcefdd, RZ, 0x3c, !PT ;  /* 0xf7dcefdd03037812 */ /* 0x000fe400078e3cff */
[----:B------:R-:W-:-:S03]  /*01f0*/  SHF.R.U32.HI R7, RZ, 0x2, R6 ;  /* 0x00000002ff077819 */ /* 0x000fc60000011606 */
[----:B------:R-:W-:Y:S01]  /*0200*/  IMAD R3, R3, -0x658354e5, RZ ;  /* 0x9a7cab1b03037824 */ /* 0x000fe200078e02ff */
[----:B------:R-:W-:Y:S02]  /*0210*/  LOP3.LUT R7, R7, R6, RZ, 0x3c, !PT ;  /* 0x0000000607077212 */ /* 0x000fe400078e3cff */
[----:B------:R-:W-:Y:S01]  /*0220*/  SHF.L.U32 R6, R2, 0x4, RZ ;  /* 0x0000000402067819 */ /* 0x000fe200000006ff */
[----:B------:R-:W-:Y:S01]  /*0230*/  VIADD R8, R3, 0x1f123bb5 ;  /* 0x1f123bb503087836 */ /* 0x000fe20000000000 */
[----:B------:R-:W-:Y:S01]  /*0240*/  IADD3 R12, PT, PT, R0, 0x6a788e, R3 ;  /* 0x006a788e000c7810 */ /* 0x000fe20007ffe003 */
[----:B------:R-:W-:-:S04]  /*0250*/  IMAD.SHL.U32 R9, R7, 0x2, RZ ;  /* 0x0000000207097824 */ /* 0x000fc800078e00ff */
[----:B------:R-:W-:Y:S01]  /*0260*/  ST.E.64 desc[UR36][R4.64], R12 ;  /* 0x0000000c04007985 */ /* 0x000fe2000c101b24 */
[----:B------:R-:W-:Y:S02]  /*0270*/  LOP3.LUT R7, R7, R9, R6, 0x96, !PT ;  /* 0x0000000907077212 */ /* 0x000fe400078e9606 */
[----:B------:R-:W-:Y:S02]  /*0280*/  LOP3.LUT R9, R3, 0x5491333, RZ, 0x3c, !PT ;  /* 0x0549133303097812 */ /* 0x000fe400078e3cff */
[----:B------:R-:W-:Y:S02]  /*0290*/  LOP3.LUT R3, R7, R2, RZ, 0x3c, !PT ;  /* 0x0000000207037212 */ /* 0x000fe400078e3cff */
[----:B0-----:R-:W-:Y:S01]  /*02a0*/  IADD3 R6, P0, PT, R16, UR4, RZ ;  /* 0x0000000410067c10 */ /* 0x001fe2000ff1e0ff */
[----:B------:R0:W-:Y:S02]  /*02b0*/  ST.E.64 desc[UR36][R4.64+0x8], R8 ;  /* 0x0000080804007985 */ /* 0x0001e4000c101b24 */
[----:B------:R-:W-:Y:S01]  /*02c0*/  IMAD.IADD R0, R3, 0x1, R12 ;  /* 0x0000000103007824 */ /* 0x000fe200078e020c */
[----:B------:R-:W-:Y:S01]  /*02d0*/  IADD3.X R7, PT, PT, R10, UR5, RZ, P0, !PT ;  /* 0x000000050a077c10 */ /* 0x000fe200087fe4ff */
[----:B------:R1:W-:Y:S03]  /*02e0*/  ST.E.64 desc[UR36][R4.64+0x10], R2 ;  /* 0x0000100204007985 */ /* 0x0003e6000c101b24 */
[----:B------:R-:W-:-:S05]  /*02f0*/  LOP3.LUT R15, R0, 0x1, RZ, 0xc0, !PT ;  /* 0x00000001000f7812 */ /* 0x000fca00078ec0ff */
[----:B------:R2:W-:Y:S04]  /*0300*/  STG.E.U8 desc[UR36][R6.64], R15 ;  /* 0x0000000f06007986 */ /* 0x0005e8000c101124 */
[----:B------:R-:W3:Y:S04]  /*0310*/  LD.E.64 R16, desc[UR36][R4.64] ;  /* 0x0000002404107980 */ /* 0x000ee8000c101b00 */
[----:B0-----:R-:W1:Y:S04]  /*0320*/  LD.E.64 R8, desc[UR36][R4.64+0x10] ;  /* 0x0000102404087980 */ /* 0x001e68000c101b00 */
[----:B------:R-:W4:Y:S01]  /*0330*/  LD.E.64 R10, desc[UR36][R4.64+0x8] ;  /* 0x00000824040a7980 */ /* 0x000f22000c101b00 */
[----:B---3--:R-:W-:-:S02]  /*0340*/  SHF.R.U32.HI R0, RZ, 0x2, R17 ;  /* 0x00000002ff007819 */ /* 0x008fc40000011611 */
[----:B------:R-:W-:Y:S02]  /*0350*/  IADD3 R16, PT, PT, R16, 0x587c5, RZ ;  /* 0x000587c510107810 */ /* 0x000fe40007ffe0ff */
[----:B------:R-:W-:Y:S01]  /*0360*/  LOP3.LUT R0, R0, R17, RZ, 0x3c, !PT ;  /* 0x0000001100007212 */ /* 0x000fe200078e3cff */
[----:B-1----:R-:W-:Y:S02]  /*0370*/  IMAD.SHL.U32 R3, R9, 0x10, RZ ;  /* 0x0000001009037824 */ /* 0x002fe400078e00ff */
[----:B--2---:R-:W-:Y:S02]  /*0380*/  IMAD.MOV.U32 R15, RZ, RZ, R8 ;  /* 0x000000ffff0f7224 */ /* 0x004fe400078e0008 */
[C---:B------:R-:W-:Y:S02]  /*0390*/  IMAD.SHL.U32 R2, R0.reuse, 0x2, RZ ;  /* 0x0000000200027824 */ /* 0x040fe400078e00ff */
[----:B------:R-:W-:Y:S02]  /*03a0*/  IMAD.MOV.U32 R18, RZ, RZ, R9 ;  /* 0x000000ffff127224 */ /* 0x000fe400078e0009 */
[----:B----4-:R-:W-:Y:S01]  /*03b0*/  IMAD.MOV.U32 R14, RZ, RZ, R11 ;  /* 0x000000ffff0e7224 */ /* 0x010fe200078e000b */
[----:B------:R-:W-:Y:S01]  /*03c0*/  LOP3.LUT R2, R0, R2, R3, 0x96, !PT ;  /* 0x0000000200027212 */ /* 0x000fe200078e9603 */
[----:B------:R-:W-:-:S03]  /*03d0*/  IMAD.MOV.U32 R17, RZ, RZ, R10 ;  /* 0x000000ffff117224 */ /* 0x000fc600078e000a */
[----:B------:R-:W-:Y:S01]  /*03e0*/  LOP3.LUT R19, R2, R9, RZ, 0x3c, !PT ;  /* 0x0000000902137212 */ /* 0x000fe200078e3cff */
[----:B------:R-:W-:Y:S04]  /*03f0*/  ST.E.64 desc[UR36][R4.64+0x8], R14 ;  /* 0x0000080e04007985 */ /* 0x000fe8000c101b24 */
[----:B------:R-:W-:Y:S01]  /*0400*/  IMAD.IADD R0, R19, 0x1, R16 ;  /* 0x0000000113007824 */ /* 0x000fe200078e0210 */
[----:B------:R-:W-:Y:S04]  /*0410*/  ST.E.64 desc[UR36][R4.64+0x10], R18 ;  /* 0x0000101204007985 */ /* 0x000fe8000c101b24 */
[----:B------:R-:W-:Y:S01]  /*0420*/  LOP3.LUT R11, R0, 0x1, RZ, 0xc0, !PT ;  /* 0x00000001000b7812 */ /* 0x000fe200078ec0ff */
[----:B------:R0:W-:Y:S04]  /*0430*/  ST.E.64 desc[UR36][R4.64], R16 ;  /* 0x0000001004007985 */ /* 0x0001e8000c101b24 */
[----:B------:R1:W-:Y:S04]  /*0440*/  STG.E.U8 desc[UR36][R6.64+0x40], R11 ;  /* 0x0000400b06007986 */ /* 0x0003e8000c101124 */
[----:B------:R-:W2:Y:S04]  /*0450*/  LD.E.64 R12, desc[UR36][R4.64] ;  /* 0x00000024040c7980 */ /* 0x000ea8000c101b00 */
[----:B------:R-:W0:Y:S04]  /*0460*/  LD.E.64 R2, desc[UR36][R4.64+0x10] ;  /* 0x0000102404027980 */ /* 0x000e28000c101b00 */
[----:B------:R-:W3:Y:S01]  /*0470*/  LD.E.64 R8, desc[UR36][R4.64+0x8] ;  /* 0x0000082404087980 */ /* 0x000ee2000c101b00 */
[----:B--2---:R-:W-:Y:S01]  /*0480*/  SHF.R.U32.HI R0, RZ, 0x2, R13 ;  /* 0x00000002ff007819 */ /* 0x004fe2000001160d */
[----:B------:R-:W-:-:S03]  /*0490*/  VIADD R12, R12, 0x587c5 ;  /* 0x000587c50c0c7836 */ /* 0x000fc60000000000 */
[----:B------:R-:W-:Y:S01]  /*04a0*/  LOP3.LUT R0, R0, R13, RZ, 0x3c, !PT ;  /* 0x0000000d00007212 */ /* 0x000fe200078e3cff */
[----:B0-----:R-:W-:Y:S01]  /*04b0*/  IMAD.MOV.U32 R17, RZ, RZ, R2 ;  /* 0x000000ffff117224 */ /* 0x001fe200078e0002 */
[----:B------:R-:W-:Y:S01]  /*04c0*/  SHF.L.U32 R13, R3, 0x4, RZ ;  /* 0x00000004030d7819 */ /* 0x000fe200000006ff */
[----:B------:R-:W-:Y:S01]  /*04d0*/  IMAD.MOV.U32 R18, RZ, RZ, R3 ;  /* 0x000000ffff127224 */ /* 0x000fe200078e0003 */
[----:B---3--:R-:W-:Y:S01]  /*04e0*/  MOV R16, R9 ;  /* 0x0000000900107202 */ /* 0x008fe20000000f00 */
[----:B------:R-:W-:-:S04]  /*04f0*/  IMAD.SHL.U32 R10, R0, 0x2, RZ ;  /* 0x00000002000a7824 */ /* 0x000fc800078e00ff */
[----:B------:R0:W-:Y:S01]  /*0500*/  ST.E.64 desc[UR36][R4.64+0x8], R16 ;  /* 0x0000081004007985 */ /* 0x0001e2000c101b24 */
[----:B------:R-:W-:Y:S01]  /*0510*/  LOP3.LUT R10, R0, R10, R13, 0x96, !PT ;  /* 0x0000000a000a7212 */ /* 0x000fe200078e960d */
[----:B------:R-:W-:-:S03]  /*0520*/  IMAD.MOV.U32 R13, RZ, RZ, R8 ;  /* 0x000000ffff0d7224 */ /* 0x000fc600078e0008 */
[----:B------:R-:W-:Y:S02]  /*0530*/  LOP3.LUT R19, R10, R3, RZ, 0x3c, !PT ;  /* 0x000000030a137212 */ /* 0x000fe400078e3cff */
[----:B------:R-:W-:Y:S03]  /*0540*/  ST.E.64 desc[UR36][R4.64], R12 ;  /* 0x0000000c04007985 */ /* 0x000fe6000c101b24 */
[----:B------:R-:W-:Y:S01]  /*0550*/  IMAD.IADD R0, R19, 0x1, R12 ;  /* 0x0000000113007824 */ /* 0x000fe200078e020c */
[----:B------:R2:W-:Y:S04]  /*0560*/  ST.E.64 desc[UR36][R4.64+0x10], R18 ;  /* 0x0000101204007985 */ /* 0x0005e8000c101b24 */
[----:B-1----:R-:W-:-:S05]  /*0570*/  LOP3.LUT R11, R0, 0x1, RZ, 0xc0, !PT ;  /* 0x00000001000b7812 */ /* 0x002fca00078ec0ff */
[----:B------:R1:W-:Y:S04]  /*0580*/  STG.E.U8 desc[UR36][R6.64+0x80], R11 ;  /* 0x0000800b06007986 */ /* 0x0003e8000c101124 */
[----:B------:R-:W3:Y:S04]  /*0590*/  LD.E.64 R14, desc[UR36][R4.64] ;  /* 0x00000024040e7980 */ /* 0x000ee8000c101b00 */
[----:B------:R-:W4:Y:S04]  /*05a0*/  LD.E.64 R2, desc[UR36][R4.64+0x10] ;  /* 0x0000102404027980 */ /* 0x000f28000c101b00 */
[----:B------:R-:W5:Y:S01]  /*05b0*/  LD.E.64 R8, desc[UR36][R4.64+0x8] ;  /* 0x0000082404087980 */ /* 0x000f62000c101b00 */
[----:B---3--:R-:W-:Y:S01]  /*05c0*/  SHF.R.U32.HI R0, RZ, 0x2, R15 ;  /* 0x00000002ff007819 */ /* 0x008fe2000001160f */
[----:B------:R-:W-:-:S03]  /*05d0*/  VIADD R14, R14, 0x587c5 ;  /* 0x000587c50e0e7836 */ /* 0x000fc60000000000 */
[----:B------:R-:W-:Y:S01]  /*05e0*/  LOP3.LUT R0, R0, R15, RZ, 0x3c, !PT ;  /* 0x0000000f00007212 */ /* 0x000fe200078e3cff */
[----:B----4-:R-:W-:Y:S02]  /*05f0*/  IMAD.SHL.U32 R15, R3, 0x10, RZ ;  /* 0x00000010030f7824 */ /* 0x010fe400078e00ff */
[----:B0-----:R-:W-:Y:S02]  /*0600*/  IMAD.MOV.U32 R17, RZ, RZ, R2 ;  /* 0x000000ffff117224 */ /* 0x001fe400078e0002 */
[C---:B------:R-:W-:Y:S02]  /*0610*/  IMAD.SHL.U32 R10, R0.reuse, 0x2, RZ ;  /* 0x00000002000a7824 */ /* 0x040fe400078e00ff */
[----:B--2---:R-:W-:Y:S02]  /*0620*/  IMAD.MOV.U32 R18, RZ, RZ, R3 ;  /* 0x000000ffff127224 */ /* 0x004fe400078e0003 */
[----:B-----5:R-:W-:Y:S01]  /*0630*/  IMAD.MOV.U32 R16, RZ, RZ, R9 ;  /* 0x000000ffff107224 */ /* 0x020fe200078e0009 */
[----:B------:R-:W-:Y:S01]  /*0640*/  LOP3.LUT R10, R0, R10, R15, 0x96, !PT ;  /* 0x0000000a000a7212 */ /* 0x000fe200078e960f */
[----:B------:R-:W-:-:S03]  /*0650*/  IMAD.MOV.U32 R15, RZ, RZ, R8 ;  /* 0x000000ffff0f7224 */ /* 0x000fc600078e0008 */
[----:B------:R-:W-:Y:S01]  /*0660*/  LOP3.LUT R19, R10, R3, RZ, 0x3c, !PT ;  /* 0x000000030a137212 */ /* 0x000fe200078e3cff */
[----:B------:R0:W-:Y:S03]  /*0670*/  ST.E.64 desc[UR36][R4.64+0x8], R16 ;  /* 0x0000081004007985 */ /* 0x0001e6000c101b24 */
[----:B------:R-:W-:Y:S01]  /*0680*/  IADD3 R0, PT, PT, R19, R14, RZ ;  /* 0x0000000e13007210 */ /* 0x000fe20007ffe0ff */
[----:B------:R2:W-:Y:S03]  /*0690*/  ST.E.64 desc[UR36][R4.64+0x10], R18 ;  /* 0x0000101204007985 */ /* 0x0005e6000c101b24 */
[----:B-1----:R-:W-:Y:S01]  /*06a0*/  LOP3.LUT R11, R0, 0x1, RZ, 0xc0, !PT ;  /* 0x00000001000b7812 */ /* 0x002fe200078ec0ff */
[----:B------:R-:W-:Y:S04]  /*06b0*/  ST.E.64 desc[UR36][R4.64], R14 ;  /* 0x0000000e04007985 */ /* 0x000fe8000c101b24 */
[----:B------:R1:W-:Y:S04]  /*06c0*/  STG.E.U8 desc[UR36][R6.64+0xc0], R11 ;  /* 0x0000c00b06007986 */ /* 0x0003e8000c101124 */
[----:B------:R-:W3:Y:S04]  /*06d0*/  LD.E.64 R12, desc[UR36][R4.64] ;  /* 0x00000024040c7980 */ /* 0x000ee8000c101b00 */
[----:B------:R-:W4:Y:S04]  /*06e0*/  LD.E.64 R2, desc[UR36][R4.64+0x10] ;  /* 0x0000102404027980 */ /* 0x000f28000c101b00 */
[----:B------:R-:W5:Y:S01]  /*06f0*/  LD.E.64 R8, desc[UR36][R4.64+0x8] ;  /* 0x0000082404087980 */ /* 0x000f62000c101b00 */
[----:B---3--:R-:W-:-:S02]  /*0700*/  SHF.R.U32.HI R0, RZ, 0x2, R13 ;  /* 0x00000002ff007819 */ /* 0x008fc4000001160d */
[----:B------:R-:W-:Y:S02]  /*0710*/  IADD3 R12, PT, PT, R12, 0x587c5, RZ ;  /* 0x000587c50c0c7810 */ /* 0x000fe40007ffe0ff */
        /* <DEDUP_REMOVED lines=9> */
[----:B------:R0:W-:Y:S04]  /*07b0*/  ST.E.64 desc[UR36][R4.64+0x8], R16 ;  /* 0x0000081004007985 */ /* 0x0001e8000c101b24 */
[----:B------:R-:W-:Y:S01]  /*07c0*/  IMAD.IADD R0, R19, 0x1, R12 ;  /* 0x0000000113007824 */ /* 0x000fe200078e020c */
[----:B------:R2:W-:Y:S04]  /*07d0*/  ST.E.64 desc[UR36][R4.64+0x10], R18 ;  /* 0x0000101204007985 */ /* 0x0005e8000c101b24 */
[----:B-1----:R-:W-:Y:S01]  /*07e0*/  LOP3.LUT R11, R0, 0x1, RZ, 0xc0, !PT ;  /* 0x00000001000b7812 */ /* 0x002fe200078ec0ff */
[----:B------:R-:W-:Y:S04]  /*07f0*/  ST.E.64 desc[UR36][R4.64], R12 ;  /* 0x0000000c04007985 */ /* 0x000fe8000c101b24 */
[----:B------:R1:W-:Y:S04]  /*0800*/  STG.E.U8 desc[UR36][R6.64+0x100], R11 ;  /* 0x0001000b06007986 */ /* 0x0003e8000c101124 */
[----:B------:R-:W3:Y:S04]  /*0810*/  LD.E.64 R14, desc[UR36][R4.64] ;  /* 0x00000024040e7980 */ /* 0x000ee8000c101b00 */
[----:B------:R-:W0:Y:S04]  /*0820*/  LD.E.64 R2, desc[UR36][R4.64+0x10] ;  /* 0x0000102404027980 */ /* 0x000e28000c101b00 */
[----:B------:R-:W4:Y:S01]  /*0830*/  LD.E.64 R8, desc[UR36][R4.64+0x8] ;  /* 0x0000082404087980 */ /* 0x000f22000c101b00 */
[----:B---3--:R-:W-:Y:S01]  /*0840*/  SHF.R.U32.HI R0, RZ, 0x2, R15 ;  /* 0x00000002ff007819 */ /* 0x008fe2000001160f */
[----:B------:R-:W-:-:S03]  /*0850*/  VIADD R14, R14, 0x587c5 ;  /* 0x000587c50e0e7836 */ /* 0x000fc60000000000 */
[----:B------:R-:W-:Y:S01]  /*0860*/  LOP3.LUT R0, R0, R15, RZ, 0x3c, !PT ;  /* 0x0000000f00007212 */ /* 0x000fe200078e3cff */
[----:B0-----:R-:W-:Y:S01]  /*0870*/  IMAD.MOV.U32 R17, RZ, RZ, R2 ;  /* 0x000000ffff117224 */ /* 0x001fe200078e0002 */
[----:B------:R-:W-:Y:S01]  /*0880*/  SHF.L.U32 R15, R3, 0x4, RZ ;  /* 0x00000004030f7819 */ /* 0x000fe200000006ff */
[----:B--2---:R-:W-:Y:S01]  /*0890*/  IMAD.MOV.U32 R18, RZ, RZ, R3 ;  /* 0x000000ffff127224 */ /* 0x004fe200078e0003 */
[----:B----4-:R-:W-:Y:S01]  /*08a0*/  MOV R16, R9 ;  /* 0x0000000900107202 */ /* 0x010fe20000000f00 */
        /* <DEDUP_REMOVED lines=496> */
[----:B----4-:R-:W-:Y:S01]  /*27b0*/  IMAD.SHL.U32 R13, R3, 0x10, RZ ;  /* 0x00000010030d7824 */ /* 0x010fe200078e00ff */
[----:B0-----:R-:W-:Y:S01]  /*27c0*/  MOV R17, R2 ;  /* 0x0000000200117202 */ /* 0x001fe20000000f00 */
[----:B--2---:R-:W-:Y:S02]  /*27d0*/  IMAD.MOV.U32 R18, RZ, RZ, R3 ;  /* 0x000000ffff127224 */ /* 0x004fe400078e0003 */
[----:B------:R-:W-:Y:S02]  /*27e0*/  IMAD.SHL.U32 R10, R0, 0x2, RZ ;  /* 0x00000002000a7824 */ /* 0x000fe400078e00ff */
[----:B-----5:R-:W-:-:S03]  /*27f0*/  IMAD.MOV.U32 R16, RZ, RZ, R9 ;  /* 0x000000ffff107224 */ /* 0x020fc600078e0009 */
[----:B------:R-:W-:Y:S01]  /*2800*/  LOP3.LUT R10, R0, R10, R13, 0x96, !PT ;  /* 0x0000000a000a7212 */ /* 0x000fe200078e960d */
[----:B------:R-:W-:Y:S01]  /*2810*/  IMAD.MOV.U32 R13, RZ, RZ, R8 ;  /* 0x000000ffff0d7224 */ /* 0x000fe200078e0008 */
[----:B------:R0:W-:Y:S02]  /*2820*/  ST.E.64 desc[UR36][R4.64+0x8], R16 ;  /* 0x0000081004007985 */ /* 0x0001e4000c101b24 */
[----:B------:R-:W-:Y:S02]  /*2830*/  LOP3.LUT R19, R10, R3, RZ, 0x3c, !PT ;  /* 0x000000030a137212 */ /* 0x000fe400078e3cff */
[----:B------:R-:W-:Y:S03]  /*2840*/  ST.E.64 desc[UR36][R4.64], R12 ;  /* 0x0000000c04007985 */ /* 0x000fe6000c101b24 */
[----:B------:R-:W-:Y:S01]  /*2850*/  IMAD.IADD R0, R19, 0x1, R12 ;  /* 0x0000000113007824 */ /* 0x000fe200078e020c */
[----:B------:R2:W-:Y:S04]  /*2860*/  ST.E.64 desc[UR36][R4.64+0x10], R18 ;  /* 0x0000101204007985 */ /* 0x0005e8000c101b24 */
[----:B-1----:R-:W-:-:S05]  /*2870*/  LOP3.LUT R11, R0, 0x1, RZ, 0xc0, !PT ;  /* 0x00000001000b7812 */ /* 0x002fca00078ec0ff */
        /* <DEDUP_REMOVED lines=8> */
[----:B------:R-:W-:Y:S02]  /*2900*/  SHF.L.U32 R15, R3, 0x4, RZ ;  /* 0x00000004030f7819 */ /* 0x000fe400000006ff */
[----:B--2---:R-:W-:Y:S01]  /*2910*/  MOV R18, R3 ;  /* 0x0000000300127202 */ /* 0x004fe20000000f00 */
[----:B------:R-:W-:Y:S02]  /*2920*/  IMAD.SHL.U32 R10, R0, 0x2, RZ ;  /* 0x00000002000a7824 */ /* 0x000fe400078e00ff */
[----:B----4-:R-:W-:-:S03]  /*2930*/  IMAD.MOV.U32 R16, RZ, RZ, R9 ;  /* 0x000000ffff107224 */ /* 0x010fc600078e0009 */
        /* <DEDUP_REMOVED lines=20> */
[----:B------:R-:W-:-:S02]  /*2a80*/  LOP3.LUT R10, R0, R10, R13, 0x96, !PT ;  /* 0x0000000a000a7212 */ /* 0x000fc400078e960d */
[----:B------:R-:W-:Y:S02]  /*2a90*/  MOV R13, R8 ;  /* 0x00000008000d7202 */ /* 0x000fe40000000f00 */
        /* <DEDUP_REMOVED lines=34> */
[----:B0-----:R-:W-:Y:S01]  /*2cc0*/  IMAD.MOV.U32 R17, RZ, RZ, R2 ;  /* 0x000000ffff117224 */ /* 0x001fe200078e0002 */
[C---:B------:R-:W-:Y:S01]  /*2cd0*/  SHF.L.U32 R10, R0.reuse, 0x1, RZ ;  /* 0x00000001000a7819 */ /* 0x040fe200000006ff */
[----:B--2---:R-:W-:Y:S01]  /*2ce0*/  IMAD.MOV.U32 R18, RZ, RZ, R3 ;  /* 0x000000ffff127224 */ /* 0x004fe200078e0003 */
[----:B-----5:R-:W-:Y:S02]  /*2cf0*/  MOV R16, R9 ;  /* 0x0000000900107202 */ /* 0x020fe40000000f00 */
[----:B------:R-:W-:Y:S01]  /*2d00*/  LOP3.LUT R10, R0, R10, R13, 0x96, !PT ;  /* 0x0000000a000a7212 */ /* 0x000fe200078e960d */
[----:B------:R-:W-:Y:S02]  /*2d10*/  IMAD.MOV.U32 R13, RZ, RZ, R8 ;  /* 0x000000ffff0d7224 */ /* 0x000fe400078e0008 */
[----:B------:R0:W-:Y:S01]  /*2d20*/  ST.E.64 desc[UR36][R4.64+0x8], R16 ;  /* 0x0000081004007985 */ /* 0x0001e2000c101b24 */
[----:B------:R-:W-:-:S03]  /*2d30*/  LOP3.LUT R19, R10, R3, RZ, 0x3c, !PT ;  /* 0x000000030a137212 */ /* 0x000fc600078e3cff */
[----:B------:R-:W-:Y:S02]  /*2d40*/  ST.E.64 desc[UR36][R4.64], R12 ;  /* 0x0000000c04007985 */ /* 0x000fe4000c101b24 */
[----:B------:R-:W-:Y:S02]  /*2d50*/  IMAD.IADD R0, R19, 0x1, R12 ;  /* 0x0000000113007824 */ /* 0x000fe400078e020c */
[----:B------:R2:W-:Y:S03]  /*2d60*/  ST.E.64 desc[UR36][R4.64+0x10], R18 ;  /* 0x0000101204007985 */ /* 0x0005e6000c101b24 */
        /* <DEDUP_REMOVED lines=556> */
[----:B------:R-:W-:Y:S04]  /*5030*/  ST.E.64 desc[UR36][R4.64+0x8], R16 ;  /* 0x0000081004007985 */ /* 0x000fe8000c101b24 */
[----:B------:R-:W-:Y:S01]  /*5040*/  IMAD.IADD R0, R19, 0x1, R12 ;  /* 0x0000000113007824 */ /* 0x000fe200078e020c */
[----:B------:R-:W-:Y:S04]  /*5050*/  ST.E.64 desc[UR36][R4.64+0x10], R18 ;  /* 0x0000101204007985 */ /* 0x000fe8000c101b24 */
[----:B------:R-:W-:Y:S01]  /*5060*/  LOP3.LUT R9, R0, 0x1, RZ, 0xc0, !PT ;  /* 0x0000000100097812 */ /* 0x000fe200078ec0ff */
[----:B------:R0:W-:Y:S04]  /*5070*/  ST.E.64 desc[UR36][R4.64], R12 ;  /* 0x0000000c04007985 */ /* 0x0001e8000c101b24 */
[----:B------:R2:W-:Y:S04]  /*5080*/  STG.E.U8 desc[UR36][R6.64+0xf80], R9 ;  /* 0x000f800906007986 */ /* 0x0005e8000c101124 */
[----:B-1----:R-:W3:Y:S04]  /*5090*/  LD.E.64 R10, desc[UR36][R4.64] ;  /* 0x00000024040a7980 */ /* 0x002ee8000c101b00 */
[----:B------:R-:W4:Y:S04]  /*50a0*/  LD.E.64 R2, desc[UR36][R4.64+0x10] ;  /* 0x0000102404027980 */ /* 0x000f28000c101b00 */
[----:B------:R-:W5:Y:S01]  /*50b0*/  LD.E.64 R14, desc[UR36][R4.64+0x8] ;  /* 0x00000824040e7980 */ /* 0x000f62000c101b00 */
[----:B---3--:R-:W-:Y:S01]  /*50c0*/  SHF.R.U32.HI R0, RZ, 0x2, R11 ;  /* 0x00000002ff007819 */ /* 0x008fe2000001160b */
[----:B------:R-:W-:-:S03]  /*50d0*/  VIADD R10, R10, 0x587c5 ;  /* 0x000587c50a0a7836 */ /* 0x000fc60000000000 */
[----:B------:R-:W-:Y:S01]  /*50e0*/  LOP3.LUT R0, R0, R11, RZ, 0x3c, !PT ;  /* 0x0000000b00007212 */ /* 0x000fe200078e3cff */
[----:B----4-:R-:W-:Y:S02]  /*50f0*/  IMAD.SHL.U32 R11, R3, 0x10, RZ ;  /* 0x00000010030b7824 */ /* 0x010fe400078e00ff */
[----:B0-----:R-:W-:Y:S01]  /*5100*/  IMAD.MOV.U32 R13, RZ, RZ, R2 ;  /* 0x000000ffff0d7224 */ /* 0x001fe200078e0002 */
[----:B------:R-:W-:Y:S01]  /*5110*/  MOV R2, 0x8 ;  /* 0x0000000800027802 */ /* 0x000fe20000000f00 */
[C---:B------:R-:W-:Y:S02]  /*5120*/  IMAD.SHL.U32 R8, R0.reuse, 0x2, RZ ;  /* 0x0000000200087824 */ /* 0x040fe400078e00ff */
[----:B-----5:R-:W-:Y:S02]  /*5130*/  IMAD.MOV.U32 R12, RZ, RZ, R15 ;  /* 0x000000ffff0c7224 */ /* 0x020fe400078e000f */
[----:B------:R-:W-:Y:S01]  /*5140*/  IMAD.MOV.U32 R16, RZ, RZ, R3 ;  /* 0x000000ffff107224 */ /* 0x000fe200078e0003 */
[----:B------:R-:W-:-:S02]  /*5150*/  LOP3.LUT R8, R0, R8, R11, 0x96, !PT ;  /* 0x0000000800087212 */ /* 0x000fc400078e960b */
[----:B------:R-:W-:Y:S01]  /*5160*/  MOV R11, R14 ;  /* 0x0000000e000b7202 */ /* 0x000fe20000000f00 */
[----:B------:R0:W-:Y:S01]  /*5170*/  ST.E.64 desc[UR36][R4.64+0x8], R12 ;  /* 0x0000080c04007985 */ /* 0x0001e2000c101b24 */
[----:B------:R-:W-:Y:S02]  /*5180*/  LOP3.LUT R17, R8, R3, RZ, 0x3c, !PT ;  /* 0x0000000308117212 */ /* 0x000fe400078e3cff */
[----:B------:R-:W1:Y:S01]  /*5190*/  LDC.64 R2, c[0x4][R2] ;  /* 0x0100000002027b82 */ /* 0x000e620000000a00 */
[----:B------:R0:W-:Y:S02]  /*51a0*/  ST.E.64 desc[UR36][R4.64], R10 ;  /* 0x0000000a04007985 */ /* 0x0001e4000c101b24 */
[----:B------:R-:W-:Y:S02]  /*51b0*/  IMAD.IADD R0, R17, 0x1, R10 ;  /* 0x0000000111007824 */ /* 0x000fe400078e020a */
[----:B------:R0:W-:Y:S03]  /*51c0*/  ST.E.64 desc[UR36][R4.64+0x10], R16 ;  /* 0x0000101004007985 */ /* 0x0001e6000c101b24 */
[----:B--2---:R-:W-:-:S05]  /*51d0*/  LOP3.LUT R9, R0, 0x1, RZ, 0xc0, !PT ;  /* 0x0000000100097812 */ /* 0x004fca00078ec0ff */
[----:B------:R0:W-:Y:S02]  /*51e0*/  STG.E.U8 desc[UR36][R6.64+0xfc0], R9 ;  /* 0x000fc00906007986 */ /* 0x0001e4000c101124 */
[----:B------:R-:W-:-:S07]  /*51f0*/  LEPC R20, `(.L_x_1) ;  /* 0x000000001014794e */ /* 0x000fce0000000000 */
[----:B01----:R-:W-:Y:S05]  /*5200*/  CALL.ABS.NOINC R2 ;  /* 0x0000000002007343 */ /* 0x003fea0003c00000 */
.L_x_1:
[----:B------:R-:W-:Y:S05]  /*5210*/  EXIT ;  /* 0x000000000000794d */ /* 0x000fea0003800000 */
.L_x_2:
[----:B------:R-:W-:-:S00]  /*5220*/  BRA `(.L_x_2) ;  /* 0xfffffffc00fc7947 */ /* 0x000fc0000383ffff */
[----:B------:R-:W-:-:S00]  /*5230*/  NOP ;  /* 0x0000000000007918 */ /* 0x000fc00000000000 */
        /* <DEDUP_REMOVED lines=12> */
.L_x_3:


//--------------------- .nv.global.init           --------------------------
	.section	.nv.global.init,"aw",@progbits
	.align	4
.nv.global.init:
	.type		mrg32k3aM1SubSeq,@object
	.size		mrg32k3aM1SubSeq,(mrg32k3aM2SubSeq - mrg32k3aM1SubSeq)
mrg32k3aM1SubSeq:
        /*0000*/ 	.byte	0x0b, 0xcc, 0xee, 0x04, 0x73, 0x29, 0x8b, 0x6f, 0xf6, 0x53, 0x03, 0xf6, 0x23, 0xf6, 0xea, 0xda
        /* <DEDUP_REMOVED lines=125> */
	.type		mrg32k3aM2SubSeq,@object
	.size		mrg32k3aM2SubSeq,(mrg32k3aM1 - mrg32k3aM2SubSeq)
mrg32k3aM2SubSeq:
        /* <DEDUP_REMOVED lines=126> */
	.type		mrg32k3aM1,@object
	.size		mrg32k3aM1,(mrg32k3aM1Seq - mrg32k3aM1)
mrg32k3aM1:
        /* <DEDUP_REMOVED lines=144> */
	.type		mrg32k3aM1Seq,@object
	.size		mrg32k3aM1Seq,(mrg32k3aM2 - mrg32k3aM1Seq)
mrg32k3aM1Seq:
        /* <DEDUP_REMOVED lines=144> */
	.type		mrg32k3aM2,@object
	.size		mrg32k3aM2,(mrg32k3aM2Seq - mrg32k3aM2)
mrg32k3aM2:
        /* <DEDUP_REMOVED lines=144> */
	.type		mrg32k3aM2Seq,@object
	.size		mrg32k3aM2Seq,(precalc_xorwow_matrix - mrg32k3aM2Seq)
mrg32k3aM2Seq:
        /* <DEDUP_REMOVED lines=144> */
	.type		precalc_xorwow_matrix,@object
	.size		precalc_xorwow_matrix,(precalc_xorwow_offset_matrix - precalc_xorwow_matrix)
precalc_xorwow_matrix:
        /* <DEDUP_REMOVED lines=6400> */
	.type		precalc_xorwow_offset_matrix,@object
	.size		precalc_xorwow_offset_matrix,(.L_1 - precalc_xorwow_offset_matrix)
precalc_xorwow_offset_matrix:
        /* <DEDUP_REMOVED lines=6400> */
.L_1:


//--------------------- .nv.shared.reserved.0     --------------------------
	.section	.nv.shared.reserved.0,"aw",@nobits
	.weak		__nv_reservedSMEM_offset_0_alias
	.size		__nv_reservedSMEM_offset_0_alias, 0, 64
	.other		__nv_reservedSMEM_offset_0_alias,@"STO_CUDA_RESERVED_SHARED STV_DEFAULT"
__nv_reservedSMEM_offset_0_alias:
	.zero		0
	.zero		64


//--------------------- .nv.constant0._Z2f2ILi64EEvPbim --------------------------
	.section	.nv.constant0._Z2f2ILi64EEvPbim,"a",@progbits
	.sectionflags	@""
	.align	4
.nv.constant0._Z2f2ILi64EEvPbim:
	.zero		920


//--------------------- SYMBOLS --------------------------

	.type		.nv.reservedSmem.offset0,@object
	.size		.nv.reservedSmem.offset0,0x4
	.type		malloc,@function
	.type		free,@function
